	.target	sm_90a

	.elftype	@"ET_EXEC"


//--------------------- .note.nv.tkinfo           --------------------------
	.section	.note.nv.tkinfo,"",@"SHT_NOTE"
	.sectionflags	@"SHF_NOTE_NV_TKINFO"
	.tkinfo
        /*0018*/ 	.word	0x00000002
        /*0030*/ 	.string	""
        /*0030*/ 	.string	"ptxas"
        /*0030*/ 	.string	"Cuda compilation tools, release 13.0, V13.0.88"
        /*0030*/ 	.string	"Build cuda_13.0.r13.0/compiler.36424714_0"
        /*0030*/ 	.string	"-v  -suppress-debug-info  -lineinfo  -arch sm_90a "



//--------------------- .note.nv.cuinfo           --------------------------
	.section	.note.nv.cuinfo,"",@"SHT_NOTE"
	.sectionflags	@"SHF_NOTE_NV_CUINFO"
        /*0018*/ 	.short	0x0002
        /*001a*/ 	.short	0x005a
        /*001c*/ 	.short	0x0082
	.zero		2


//--------------------- .nv.info                  --------------------------
	.section	.nv.info,"",@"SHT_CUDA_INFO"
	.align	4


	//----- nvinfo : EIATTR_REGCOUNT
	.align		4
        /*0000*/ 	.byte	0x04, 0x2f
        /*0002*/ 	.short	(.L_1 - .L_0)
	.align		4
.L_0:
        /*0004*/ 	.word	index@(matmul_kernel)
        /*0008*/ 	.word	0x00000080


	//----- nvinfo : EIATTR_FRAME_SIZE
	.align		4
.L_1:
        /*000c*/ 	.byte	0x04, 0x11
        /*000e*/ 	.short	(.L_3 - .L_2)
	.align		4
.L_2:
        /*0010*/ 	.word	index@(matmul_kernel)
        /*0014*/ 	.word	0x000003d8


	//----- nvinfo : EIATTR_MIN_STACK_SIZE
	.align		4
.L_3:
        /*0018*/ 	.byte	0x04, 0x12
        /*001a*/ 	.short	(.L_5 - .L_4)
	.align		4
.L_4:
        /*001c*/ 	.word	index@(matmul_kernel)
        /*0020*/ 	.word	0x000003d8
.L_5:


//--------------------- .nv.compat                --------------------------
	.section	.nv.compat,"",@"SHT_CUDA_COMPAT_INFO"
	.align	4
        /*0000*/ 	.byte	0x02, 0x09, 0x01, 0x00, 0x02, 0x02, 0x04, 0x00, 0x02, 0x05, 0x05, 0x00, 0x03, 0x07, 0x01, 0x01
        /*0010*/ 	.byte	0x02, 0x03, 0x00, 0x00, 0x02, 0x06, 0x01, 0x00, 0x04, 0x0b, 0x08, 0x00, 0x00, 0x00, 0x00, 0x00
        /*0020*/ 	.byte	0x00, 0x00, 0x00, 0x00


//--------------------- .nv.info.matmul_kernel    --------------------------
	.section	.nv.info.matmul_kernel,"",@"SHT_CUDA_INFO"
	.sectionflags	@""
	.align	4


	//----- nvinfo : EIATTR_CUDA_API_VERSION
	.align		4
        /*0000*/ 	.byte	0x04, 0x37
        /*0002*/ 	.short	(.L_7 - .L_6)
.L_6:
        /*0004*/ 	.word	0x00000082


	//----- nvinfo : EIATTR_KPARAM_INFO
	.align		4
.L_7:
        /*0008*/ 	.byte	0x04, 0x17
        /*000a*/ 	.short	(.L_9 - .L_8)
.L_8:
        /*000c*/ 	.word	0x00000000
        /*0010*/ 	.short	0x000d
        /*0012*/ 	.short	0x0048
        /*0014*/ 	.byte	0x00, 0xf4, 0x21, 0x00


	//----- nvinfo : EIATTR_KPARAM_INFO
	.align		4
.L_9:
        /*0018*/ 	.byte	0x04, 0x17
        /*001a*/ 	.short	(.L_11 - .L_10)
.L_10:
        /*001c*/ 	.word	0x00000000
        /*0020*/ 	.short	0x000c
        /*0022*/ 	.short	0x0040
        /*0024*/ 	.byte	0x00, 0xf4, 0x21, 0x00


	//----- nvinfo : EIATTR_KPARAM_INFO
	.align		4
.L_11:
        /*0028*/ 	.byte	0x04, 0x17
        /*002a*/ 	.short	(.L_13 - .L_12)
.L_12:
        /*002c*/ 	.word	0x00000000
        /*0030*/ 	.short	0x000b
        /*0032*/ 	.short	0x0038
        /*0034*/ 	.byte	0x00, 0xf0, 0x11, 0x00


	//----- nvinfo : EIATTR_KPARAM_INFO
	.align		4
.L_13:
        /*0038*/ 	.byte	0x04, 0x17
        /*003a*/ 	.short	(.L_15 - .L_14)
.L_14:
        /*003c*/ 	.word	0x00000000
        /*0040*/ 	.short	0x000a
        /*0042*/ 	.short	0x0034
        /*0044*/ 	.byte	0x00, 0xf0, 0x11, 0x00


	//----- nvinfo : EIATTR_KPARAM_INFO
	.align		4
.L_15:
        /*0048*/ 	.byte	0x04, 0x17
        /*004a*/ 	.short	(.L_17 - .L_16)
.L_16:
        /*004c*/ 	.word	0x00000000
        /*0050*/ 	.short	0x0009
        /*0052*/ 	.short	0x0030
        /*0054*/ 	.byte	0x00, 0xf0, 0x11, 0x00


	//----- nvinfo : EIATTR_KPARAM_INFO
	.align		4
.L_17:
        /*0058*/ 	.byte	0x04, 0x17
        /*005a*/ 	.short	(.L_19 - .L_18)
.L_18:
        /*005c*/ 	.word	0x00000000
        /*0060*/ 	.short	0x0008
        /*0062*/ 	.short	0x002c
        /*0064*/ 	.byte	0x00, 0xf0, 0x11, 0x00


	//----- nvinfo : EIATTR_KPARAM_INFO
	.align		4
.L_19:
        /*0068*/ 	.byte	0x04, 0x17
        /*006a*/ 	.short	(.L_21 - .L_20)
.L_20:
        /*006c*/ 	.word	0x00000000
        /*0070*/ 	.short	0x0007
        /*0072*/ 	.short	0x0028
        /*0074*/ 	.byte	0x00, 0xf0, 0x11, 0x00


	//----- nvinfo : EIATTR_KPARAM_INFO
	.align		4
.L_21:
        /*0078*/ 	.byte	0x04, 0x17
        /*007a*/ 	.short	(.L_23 - .L_22)
.L_22:
        /*007c*/ 	.word	0x00000000
        /*0080*/ 	.short	0x0006
        /*0082*/ 	.short	0x0024
        /*0084*/ 	.byte	0x00, 0xf0, 0x11, 0x00


	//----- nvinfo : EIATTR_KPARAM_INFO
	.align		4
.L_23:
        /*0088*/ 	.byte	0x04, 0x17
        /*008a*/ 	.short	(.L_25 - .L_24)
.L_24:
        /*008c*/ 	.word	0x00000000
        /*0090*/ 	.short	0x0005
        /*0092*/ 	.short	0x0020
        /*0094*/ 	.byte	0x00, 0xf0, 0x11, 0x00


	//----- nvinfo : EIATTR_KPARAM_INFO
	.align		4
.L_25:
        /*0098*/ 	.byte	0x04, 0x17
        /*009a*/ 	.short	(.L_27 - .L_26)
.L_26:
        /*009c*/ 	.word	0x00000000
        /*00a0*/ 	.short	0x0004
        /*00a2*/ 	.short	0x001c
        /*00a4*/ 	.byte	0x00, 0xf0, 0x11, 0x00


	//----- nvinfo : EIATTR_KPARAM_INFO
	.align		4
.L_27:
        /*00a8*/ 	.byte	0x04, 0x17
        /*00aa*/ 	.short	(.L_29 - .L_28)
.L_28:
        /*00ac*/ 	.word	0x00000000
        /*00b0*/ 	.short	0x0003
        /*00b2*/ 	.short	0x0018
        /*00b4*/ 	.byte	0x00, 0xf0, 0x11, 0x00


	//----- nvinfo : EIATTR_KPARAM_INFO
	.align		4
.L_29:
        /*00b8*/ 	.byte	0x04, 0x17
        /*00ba*/ 	.short	(.L_31 - .L_30)
.L_30:
        /*00bc*/ 	.word	0x00000000
        /*00c0*/ 	.short	0x0002
        /*00c2*/ 	.short	0x0010
        /*00c4*/ 	.byte	0x00, 0xf4, 0x21, 0x00


	//----- nvinfo : EIATTR_KPARAM_INFO
	.align		4
.L_31:
        /*00c8*/ 	.byte	0x04, 0x17
        /*00ca*/ 	.short	(.L_33 - .L_32)
.L_32:
        /*00cc*/ 	.word	0x00000000
        /*00d0*/ 	.short	0x0001
        /*00d2*/ 	.short	0x0008
        /*00d4*/ 	.byte	0x00, 0xf4, 0x21, 0x00


	//----- nvinfo : EIATTR_KPARAM_INFO
	.align		4
.L_33:
        /*00d8*/ 	.byte	0x04, 0x17
        /*00da*/ 	.short	(.L_35 - .L_34)
.L_34:
        /*00dc*/ 	.word	0x00000000
        /*00e0*/ 	.short	0x0000
        /*00e2*/ 	.short	0x0000
        /*00e4*/ 	.byte	0x00, 0xf4, 0x21, 0x00


	//----- nvinfo : EIATTR_SPARSE_MMA_MASK
	.align		4
.L_35:
        /*00e8*/ 	.byte	0x03, 0x50
        /*00ea*/ 	.short	0x0000


	//----- nvinfo : EIATTR_MAXREG_COUNT
	.align		4
        /*00ec*/ 	.byte	0x03, 0x1b
        /*00ee*/ 	.short	0x0080


	//----- nvinfo : EIATTR_NUM_BARRIERS
	.align		4
        /*00f0*/ 	.byte	0x02, 0x4c
        /*00f2*/ 	.byte	0x01
	.zero		1


	//----- nvinfo : EIATTR_ANNOTATIONS
	.align		4
        /*00f4*/ 	.byte	0x04, 0x55
        /*00f6*/ 	.short	(.L_37 - .L_36)


	//   ....[0]....
.L_36:
        /*00f8*/ 	.word	0x00000001
        /*00fc*/ 	.byte	0x40, 0x01, 0x00, 0x00, 0x01, 0x00, 0x00, 0x00, 0x50, 0x06, 0x00, 0x00, 0x01, 0x00, 0x00, 0x00
        /* <DEDUP_REMOVED lines=334> */
        /*15ec*/ 	.byte	0xa0, 0xb6, 0x00, 0x00, 0x01, 0x00, 0x00, 0x00, 0xb0, 0xb6, 0x00, 0x00


	//----- nvinfo : EIATTR_MERCURY_ISA_VERSION
	.align		4
.L_37:
        /*15f8*/ 	.byte	0x03, 0x5f
        /*15fa*/ 	.short	0x0101


	//----- nvinfo : EIATTR_EXIT_INSTR_OFFSETS
	.align		4
        /*15fc*/ 	.byte	0x04, 0x1c
        /*15fe*/ 	.short	(.L_39 - .L_38)


	//   ....[0]....
.L_38:
        /*1600*/ 	.word	0x0000b9a0


	//   ....[1]....
        /*1604*/ 	.word	0x0000b9d0


	//----- nvinfo : EIATTR_REQNTID
	.align		4
.L_39:
        /*1608*/ 	.byte	0x04, 0x10
        /*160a*/ 	.short	(.L_41 - .L_40)
.L_40:
        /*160c*/ 	.word	0x00000200
        /*1610*/ 	.word	0x00000001
        /*1614*/ 	.word	0x00000001


	//----- nvinfo : EIATTR_CBANK_PARAM_SIZE
	.align		4
.L_41:
        /*1618*/ 	.byte	0x03, 0x19
        /*161a*/ 	.short	0x0050


	//----- nvinfo : EIATTR_PARAM_CBANK
	.align		4
        /*161c*/ 	.byte	0x04, 0x0a
        /*161e*/ 	.short	(.L_43 - .L_42)
	.align		4
.L_42:
        /*1620*/ 	.word	index@(.nv.constant0.matmul_kernel)
        /*1624*/ 	.short	0x0210
        /*1626*/ 	.short	0x0050


	//----- nvinfo : EIATTR_SW_WAR
	.align		4
.L_43:
        /*1628*/ 	.byte	0x04, 0x36
        /*162a*/ 	.short	(.L_45 - .L_44)
.L_44:
        /*162c*/ 	.word	0x00000008
.L_45:


//--------------------- .nv.callgraph             --------------------------
	.section	.nv.callgraph,"",@"SHT_CUDA_CALLGRAPH"
	.align	4
	.sectionentsize	8
	.align		4
        /*0000*/ 	.word	0x00000000
	.align		4
        /*0004*/ 	.word	0xffffffff
	.align		4
        /*0008*/ 	.word	0x00000000
	.align		4
        /*000c*/ 	.word	0xfffffffe
	.align		4
        /*0010*/ 	.word	0x00000000
	.align		4
        /*0014*/ 	.word	0xfffffffd
	.align		4
        /*0018*/ 	.word	0x00000000
	.align		4
        /*001c*/ 	.word	0xfffffffc


//--------------------- .text.matmul_kernel       --------------------------
	.section	.text.matmul_kernel,"ax",@progbits
	.align	128
        .global         matmul_kernel
        .type           matmul_kernel,@function
        .size           matmul_kernel,(.L_x_3 - matmul_kernel)
        .other          matmul_kernel,@"STO_CUDA_ENTRY STV_DEFAULT"
matmul_kernel:
.text.matmul_kernel:
[----:B------:R-:W0:Y:S08]  /*0000*/  LDC R1, c[0x0][0x28] ;  /* 0x00000a00ff017b82 */ /* 0x000e300000000800 */
[----:B------:R-:W1:Y:S01]  /*0010*/  LDC.64 R2, c[0x0][0x228] ;  /* 0x00008a00ff027b82 */ /* 0x000e620000000a00 */
[----:B------:R-:W2:Y:S01]  /*0020*/  S2R R7, SR_CTAID.X ;  /* 0x0000000000077919 */ /* 0x000ea20000002500 */
[----:B0-----:R-:W-:Y:S01]  /*0030*/  VIADD R1, R1, 0xfffffc28 ;  /* 0xfffffc2801017836 */ /* 0x001fe20000000000 */
[----:B------:R-:W-:Y:S01]  /*0040*/  UMOV UR4, 0x400 ;  /* 0x0000040000047882 */ /* 0x000fe20000000000 */
[----:B------:R-:W-:Y:S01]  /*0050*/  CS2R R24, SRZ ;  /* 0x0000000000187805 */ /* 0x000fe2000001ff00 */
[----:B------:R-:W0:Y:S01]  /*0060*/  S2R R88, SR_TID.X ;  /* 0x0000000000587919 */ /* 0x000e220000002100 */
[----:B------:R-:W-:-:S02]  /*0070*/  CS2R R26, SRZ ;  /* 0x00000000001a7805 */ /* 0x000fc4000001ff00 */
[----:B------:R-:W-:Y:S01]  /*0080*/  CS2R R60, SRZ ;  /* 0x00000000003c7805 */ /* 0x000fe2000001ff00 */
[----:B------:R-:W3:Y:S01]  /*0090*/  LDC R70, c[0x0][0x230] ;  /* 0x00008c00ff467b82 */ /* 0x000ee20000000800 */
[----:B------:R-:W-:Y:S02]  /*00a0*/  CS2R R62, SRZ ;  /* 0x00000000003e7805 */ /* 0x000fe4000001ff00 */
[----:B------:R-:W-:Y:S02]  /*00b0*/  CS2R R20, SRZ ;  /* 0x0000000000147805 */ /* 0x000fe4000001ff00 */
[----:B------:R-:W-:Y:S02]  /*00c0*/  CS2R R22, SRZ ;  /* 0x0000000000167805 */ /* 0x000fe4000001ff00 */
[----:B------:R-:W-:Y:S02]  /*00d0*/  CS2R R16, SRZ ;  /* 0x0000000000107805 */ /* 0x000fe4000001ff00 */
[----:B------:R-:W-:-:S02]  /*00e0*/  CS2R R18, SRZ ;  /* 0x0000000000127805 */ /* 0x000fc4000001ff00 */
[----:B------:R-:W-:Y:S02]  /*00f0*/  CS2R R56, SRZ ;  /* 0x0000000000387805 */ /* 0x000fe4000001ff00 */
[----:B------:R-:W-:Y:S01]  /*0100*/  CS2R R58, SRZ ;  /* 0x00000000003a7805 */ /* 0x000fe2000001ff00 */
[----:B------:R-:W4:Y:S01]  /*0110*/  S2UR UR12, SR_CgaCtaId ;  /* 0x00000000000c79c3 */ /* 0x000f220000008800 */
[----:B------:R-:W-:Y:S01]  /*0120*/  CS2R R14, SRZ ;  /* 0x00000000000e7805 */ /* 0x000fe2000001ff00 */
[----:B-1----:R-:W-:Y:S01]  /*0130*/  VIADD R0, R3, 0x1ff ;  /* 0x000001ff03007836 */ /* 0x002fe20000000000 */
[----:B------:R1:W-:Y:S04]  /*0140*/  STL [R1+0x280], R3 ;  /* 0x0002800301007387 */ /* 0x0003e80000100800 */
[----:B------:R-:W-:Y:S01]  /*0150*/  SHF.R.S32.HI R5, RZ, 0x1f, R0 ;  /* 0x0000001fff057819 */ /* 0x000fe20000011400 */
[----:B---3--:R-:W-:-:S03]  /*0160*/  VIADD R70, R70, 0x3f ;  /* 0x0000003f46467836 */ /* 0x008fc60000000000 */
[----:B------:R-:W-:Y:S02]  /*0170*/  LEA.HI R5, R5, R0, RZ, 0x9 ;  /* 0x0000000005057211 */ /* 0x000fe400078f48ff */
[----:B--2---:R-:W-:Y:S02]  /*0180*/  IABS R10, R7 ;  /* 0x00000007000a7213 */ /* 0x004fe40000000000 */
[----:B------:R-:W-:Y:S02]  /*0190*/  SHF.R.S32.HI R5, RZ, 0x9, R5 ;  /* 0x00000009ff057819 */ /* 0x000fe40000011405 */
[----:B0-----:R-:W-:Y:S01]  /*01a0*/  SHF.R.U32.HI R69, RZ, 0x6, R88 ;  /* 0x00000006ff457819 */ /* 0x001fe20000011658 */
[----:B----4-:R-:W-:Y:S01]  /*01b0*/  ULEA UR12, UR12, UR4, 0x18 ;  /* 0x000000040c0c7291 */ /* 0x010fe2000f8ec03f */
[----:B------:R-:W-:Y:S01]  /*01c0*/  LOP3.LUT R73, R88, 0x3f, RZ, 0xc0, !PT ;  /* 0x0000003f58497812 */ /* 0x000fe200078ec0ff */
[----:B------:R-:W-:Y:S01]  /*01d0*/  IMAD.SHL.U32 R6, R5, 0x8, RZ ;  /* 0x0000000805067824 */ /* 0x000fe200078e00ff */
[----:B------:R-:W-:-:S04]  /*01e0*/  SGXT.U32 R69, R69, 0x3 ;  /* 0x000000034545781a */ /* 0x000fc80000000000 */
[-C--:B------:R-:W-:Y:S02]  /*01f0*/  IABS R9, R6.reuse ;  /* 0x0000000600097213 */ /* 0x080fe40000000000 */
[----:B------:R-:W-:Y:S02]  /*0200*/  IABS R12, R6 ;  /* 0x00000006000c7213 */ /* 0x000fe40000000000 */
[----:B------:R-:W0:Y:S08]  /*0210*/  I2F.RP R0, R9 ;  /* 0x0000000900007306 */ /* 0x000e300000209400 */
[----:B0-----:R-:W0:Y:S02]  /*0220*/  MUFU.RCP R0, R0 ;  /* 0x0000000000007308 */ /* 0x001e240000001000 */
[----:B0-----:R-:W-:-:S02]  /*0230*/  VIADD R4, R0, 0xffffffe ;  /* 0x0ffffffe00047836 */ /* 0x001fc40000000000 */
[----:B------:R-:W-:-:S04]  /*0240*/  IMAD.MOV R0, RZ, RZ, -R12 ;  /* 0x000000ffff007224 */ /* 0x000fc800078e0a0c */
[----:B------:R0:W2:Y:S02]  /*0250*/  F2I.FTZ.U32.TRUNC.NTZ R5, R4 ;  /* 0x0000000400057305 */ /* 0x0000a4000021f000 */
[----:B0-----:R-:W-:Y:S02]  /*0260*/  IMAD.MOV.U32 R4, RZ, RZ, RZ ;  /* 0x000000ffff047224 */ /* 0x001fe400078e00ff */
[----:B--2---:R-:W-:-:S04]  /*0270*/  IMAD.MOV R8, RZ, RZ, -R5 ;  /* 0x000000ffff087224 */ /* 0x004fc800078e0a05 */
[----:B------:R-:W-:Y:S02]  /*0280*/  IMAD R11, R8, R9, RZ ;  /* 0x00000009080b7224 */ /* 0x000fe400078e02ff */
[----:B------:R-:W-:Y:S02]  /*0290*/  IMAD.MOV.U32 R8, RZ, RZ, R10 ;  /* 0x000000ffff087224 */ /* 0x000fe400078e000a */
[----:B------:R-:W-:-:S06]  /*02a0*/  IMAD.HI.U32 R5, R5, R11, R4 ;  /* 0x0000000b05057227 */ /* 0x000fcc00078e0004 */
[----:B------:R-:W-:-:S04]  /*02b0*/  IMAD.HI.U32 R5, R5, R8, RZ ;  /* 0x0000000805057227 */ /* 0x000fc800078e00ff */
[----:B------:R-:W-:-:S05]  /*02c0*/  IMAD R0, R5, R0, R8 ;  /* 0x0000000005007224 */ /* 0x000fca00078e0208 */
[----:B------:R-:W-:-:S13]  /*02d0*/  ISETP.GT.U32.AND P1, PT, R9, R0, PT ;  /* 0x000000000900720c */ /* 0x000fda0003f24070 */
[----:B------:R-:W-:Y:S02]  /*02e0*/  @!P1 IMAD.IADD R0, R0, 0x1, -R9 ;  /* 0x0000000100009824 */ /* 0x000fe400078e0a09 */
[----:B------:R-:W-:Y:S01]  /*02f0*/  @!P1 VIADD R5, R5, 0x1 ;  /* 0x0000000105059836 */ /* 0x000fe20000000000 */
[----:B------:R-:W-:Y:S02]  /*0300*/  ISETP.NE.AND P1, PT, R6, RZ, PT ;  /* 0x000000ff0600720c */ /* 0x000fe40003f25270 */
[----:B------:R-:W-:Y:S02]  /*0310*/  ISETP.GE.U32.AND P0, PT, R0, R9, PT ;  /* 0x000000090000720c */ /* 0x000fe40003f06070 */
[----:B------:R-:W-:-:S04]  /*0320*/  LOP3.LUT R0, R7, R6, RZ, 0x3c, !PT ;  /* 0x0000000607007212 */ /* 0x000fc800078e3cff */
[----:B------:R-:W-:Y:S01]  /*0330*/  ISETP.GE.AND P2, PT, R0, RZ, PT ;  /* 0x000000ff0000720c */ /* 0x000fe20003f46270 */
[----:B------:R-:W-:-:S06]  /*0340*/  VIADD R0, R2, 0x3f ;  /* 0x0000003f02007836 */ /* 0x000fcc0000000000 */
[----:B------:R-:W-:-:S04]  /*0350*/  @P0 VIADD R5, R5, 0x1 ;  /* 0x0000000105050836 */ /* 0x000fc80000000000 */
[----:B------:R-:W-:Y:S01]  /*0360*/  IMAD.MOV.U32 R4, RZ, RZ, R5 ;  /* 0x000000ffff047224 */ /* 0x000fe200078e0005 */
[----:B------:R-:W-:-:S03]  /*0370*/  SHF.R.S32.HI R5, RZ, 0x1f, R0 ;  /* 0x0000001fff057819 */ /* 0x000fc60000011400 */
[----:B------:R-:W-:Y:S01]  /*0380*/  @!P2 IMAD.MOV R4, RZ, RZ, -R4 ;  /* 0x000000ffff04a224 */ /* 0x000fe200078e0a04 */
[----:B------:R-:W-:Y:S02]  /*0390*/  @!P1 LOP3.LUT R4, RZ, R6, RZ, 0x33, !PT ;  /* 0x00000006ff049212 */ /* 0x000fe400078e33ff */
[----:B------:R-:W-:-:S03]  /*03a0*/  LEA.HI R5, R5, R0, RZ, 0x6 ;  /* 0x0000000005057211 */ /* 0x000fc600078f30ff */
[----:B------:R-:W-:Y:S02]  /*03b0*/  IMAD.SHL.U32 R28, R4, 0x8, RZ ;  /* 0x00000008041c7824 */ /* 0x000fe400078e00ff */
[----:B------:R-:W-:-:S03]  /*03c0*/  IMAD.MOV R4, RZ, RZ, -R4 ;  /* 0x000000ffff047224 */ /* 0x000fc600078e0a04 */
[----:B------:R-:W-:Y:S01]  /*03d0*/  LEA.HI.SX32 R5, R5, -R28, 0x1a ;  /* 0x8000001c05057211 */ /* 0x000fe200078fd2ff */
[----:B------:R-:W-:-:S03]  /*03e0*/  IMAD R6, R6, R4, R7 ;  /* 0x0000000406067224 */ /* 0x000fc600078e0207 */
[----:B------:R-:W-:Y:S02]  /*03f0*/  VIMNMX R13, R5, 0x8, PT ;  /* 0x00000008050d7848 */ /* 0x000fe40003fe0100 */
[----:B------:R-:W-:Y:S02]  /*0400*/  IABS R11, R6 ;  /* 0x00000006000b7213 */ /* 0x000fe40000000000 */
[----:B------:R-:W-:-:S04]  /*0410*/  IABS R9, R13 ;  /* 0x0000000d00097213 */ /* 0x000fc80000000000 */
[----:B------:R-:W0:Y:S08]  /*0420*/  I2F.RP R0, R9 ;  /* 0x0000000900007306 */ /* 0x000e300000209400 */
[----:B0-----:R-:W0:Y:S02]  /*0430*/  MUFU.RCP R0, R0 ;  /* 0x0000000000007308 */ /* 0x001e240000001000 */
[----:B0-----:R-:W-:-:S06]  /*0440*/  VIADD R5, R0, 0xffffffe ;  /* 0x0ffffffe00057836 */ /* 0x001fcc0000000000 */
[----:B------:R-:W0:Y:S02]  /*0450*/  F2I.FTZ.U32.TRUNC.NTZ R5, R5 ;  /* 0x0000000500057305 */ /* 0x000e24000021f000 */
[----:B0-----:R-:W-:-:S04]  /*0460*/  IMAD.MOV R8, RZ, RZ, -R5 ;  /* 0x000000ffff087224 */ /* 0x001fc800078e0a05 */
[----:B------:R-:W-:Y:S01]  /*0470*/  IMAD.MOV.U32 R4, RZ, RZ, R8 ;  /* 0x000000ffff047224 */ /* 0x000fe200078e0008 */
[----:B------:R-:W-:-:S03]  /*0480*/  IABS R8, R13 ;  /* 0x0000000d00087213 */ /* 0x000fc60000000000 */
[----:B------:R-:W-:Y:S02]  /*0490*/  IMAD R7, R4, R9, RZ ;  /* 0x0000000904077224 */ /* 0x000fe400078e02ff */
[----:B------:R-:W-:Y:S02]  /*04a0*/  IMAD.MOV.U32 R4, RZ, RZ, RZ ;  /* 0x000000ffff047224 */ /* 0x000fe400078e00ff */
[----:B------:R-:W-:Y:S02]  /*04b0*/  IMAD.MOV R0, RZ, RZ, -R8 ;  /* 0x000000ffff007224 */ /* 0x000fe400078e0a08 */
[----:B------:R-:W-:-:S06]  /*04c0*/  IMAD.HI.U32 R4, R5, R7, R4 ;  /* 0x0000000705047227 */ /* 0x000fcc00078e0004 */
[----:B------:R-:W-:-:S04]  /*04d0*/  IMAD.HI.U32 R4, R4, R11, RZ ;  /* 0x0000000b04047227 */ /* 0x000fc800078e00ff */
[----:B------:R-:W-:Y:S01]  /*04e0*/  IMAD R0, R4, R0, R11 ;  /* 0x0000000004007224 */ /* 0x000fe200078e020b */
[----:B------:R-:W-:Y:S01]  /*04f0*/  ULDC.64 UR14, c[0x0][0x208] ;  /* 0x00008200000e7ab9 */ /* 0x000fe20000000a00 */
[----:B------:R-:W-:-:S03]  /*0500*/  CS2R R10, SRZ ;  /* 0x00000000000a7805 */ /* 0x000fc6000001ff00 */
[----:B------:R-:W-:-:S13]  /*0510*/  ISETP.GT.U32.AND P1, PT, R9, R0, PT ;  /* 0x000000000900720c */ /* 0x000fda0003f24070 */
[----:B------:R-:W-:Y:S02]  /*0520*/  @!P1 IMAD.IADD R0, R0, 0x1, -R9 ;  /* 0x0000000100009824 */ /* 0x000fe400078e0a09 */
[----:B------:R-:W-:Y:S01]  /*0530*/  @!P1 VIADD R4, R4, 0x1 ;  /* 0x0000000104049836 */ /* 0x000fe20000000000 */
[----:B------:R-:W-:Y:S02]  /*0540*/  ISETP.NE.AND P1, PT, R13, RZ, PT ;  /* 0x000000ff0d00720c */ /* 0x000fe40003f25270 */
[----:B------:R-:W-:Y:S02]  /*0550*/  ISETP.GE.U32.AND P0, PT, R0, R9, PT ;  /* 0x000000090000720c */ /* 0x000fe40003f06070 */
[----:B------:R-:W-:Y:S02]  /*0560*/  CS2R R8, SRZ ;  /* 0x0000000000087805 */ /* 0x000fe4000001ff00 */
[----:B------:R-:W-:-:S04]  /*0570*/  LOP3.LUT R0, R6, R13, RZ, 0x3c, !PT ;  /* 0x0000000d06007212 */ /* 0x000fc800078e3cff */
[----:B------:R-:W-:-:S05]  /*0580*/  ISETP.GE.AND P2, PT, R0, RZ, PT ;  /* 0x000000ff0000720c */ /* 0x000fca0003f46270 */
[----:B------:R-:W-:Y:S01]  /*0590*/  @P0 VIADD R4, R4, 0x1 ;  /* 0x0000000104040836 */ /* 0x000fe20000000000 */
[----:B------:R-:W-:-:S03]  /*05a0*/  ISETP.GE.AND P0, PT, R70, 0x40, PT ;  /* 0x000000404600780c */ /* 0x000fc60003f06270 */
[----:B------:R-:W-:-:S04]  /*05b0*/  IMAD.MOV.U32 R0, RZ, RZ, R4 ;  /* 0x000000ffff007224 */ /* 0x000fc800078e0004 */
[----:B------:R-:W-:Y:S01]  /*05c0*/  @!P2 IMAD.MOV R0, RZ, RZ, -R0 ;  /* 0x000000ffff00a224 */ /* 0x000fe200078e0a00 */
[----:B------:R-:W-:-:S05]  /*05d0*/  @!P1 LOP3.LUT R0, RZ, R13, RZ, 0x33, !PT ;  /* 0x0000000dff009212 */ /* 0x000fca00078e33ff */
[----:B------:R-:W-:Y:S02]  /*05e0*/  IMAD.SHL.U32 R30, R0, 0x200, RZ ;  /* 0x00000200001e7824 */ /* 0x000fe400078e00ff */
[----:B------:R-:W-:-:S03]  /*05f0*/  IMAD.MOV R4, RZ, RZ, -R0 ;  /* 0x000000ffff047224 */ /* 0x000fc600078e0a00 */
[C-C-:B------:R-:W-:Y:S01]  /*0600*/  LOP3.LUT R88, R30.reuse, 0x8, R69.reuse, 0xfe, !PT ;  /* 0x000000081e587812 */ /* 0x140fe200078efe45 */
[----:B------:R-:W-:Y:S01]  /*0610*/  IMAD R4, R13, R4, R6 ;  /* 0x000000040d047224 */ /* 0x000fe200078e0206 */
[C-C-:B------:R-:W-:Y:S02]  /*0620*/  LOP3.LUT R89, R30.reuse, 0x10, R69.reuse, 0xfe, !PT ;  /* 0x000000101e597812 */ /* 0x140fe400078efe45 */
[----:B------:R-:W-:Y:S02]  /*0630*/  CS2R R12, SRZ ;  /* 0x00000000000c7805 */ /* 0x000fe4000001ff00 */
[C-C-:B------:R-:W-:Y:S01]  /*0640*/  LOP3.LUT R90, R30.reuse, 0x18, R69.reuse, 0xfe, !PT ;  /* 0x000000181e5a7812 */ /* 0x140fe200078efe45 */
[----:B------:R-:W-:Y:S01]  /*0650*/  STL [R1+0x198], R88 ;  /* 0x0001985801007387 */ /* 0x000fe20000100800 */
[----:B------:R-:W-:Y:S01]  /*0660*/  LOP3.LUT R0, R30, R69, RZ, 0xfc, !PT ;  /* 0x000000451e007212 */ /* 0x000fe200078efcff */
[----:B------:R-:W-:Y:S01]  /*0670*/  IMAD.IADD R28, R28, 0x1, R4 ;  /* 0x000000011c1c7824 */ /* 0x000fe200078e0204 */
[C-C-:B------:R-:W-:Y:S01]  /*0680*/  LOP3.LUT R91, R30.reuse, 0x20, R69.reuse, 0xfe, !PT ;  /* 0x000000201e5b7812 */ /* 0x140fe200078efe45 */
[----:B------:R-:W-:Y:S01]  /*0690*/  STL [R1+0x194], R89 ;  /* 0x0001945901007387 */ /* 0x000fe20000100800 */
[----:B------:R-:W-:-:S02]  /*06a0*/  LOP3.LUT R92, R30, 0x28, R69, 0xfe, !PT ;  /* 0x000000281e5c7812 */ /* 0x000fc400078efe45 */
[----:B------:R-:W-:Y:S02]  /*06b0*/  CS2R R4, SRZ ;  /* 0x0000000000047805 */ /* 0x000fe4000001ff00 */
[C-C-:B------:R-:W-:Y:S01]  /*06c0*/  LOP3.LUT R93, R30.reuse, 0x30, R69.reuse, 0xfe, !PT ;  /* 0x000000301e5d7812 */ /* 0x140fe200078efe45 */
[----:B------:R-:W-:Y:S01]  /*06d0*/  STL [R1+0x190], R90 ;  /* 0x0001905a01007387 */ /* 0x000fe20000100800 */
[----:B------:R-:W-:Y:S02]  /*06e0*/  LOP3.LUT R94, R30, 0x38, R69, 0xfe, !PT ;  /* 0x000000381e5e7812 */ /* 0x000fe400078efe45 */
[----:B------:R-:W-:Y:S02]  /*06f0*/  CS2R R6, SRZ ;  /* 0x0000000000067805 */ /* 0x000fe4000001ff00 */
[C---:B------:R-:W-:Y:S01]  /*0700*/  LOP3.LUT R96, R0.reuse, 0x40, RZ, 0xfc, !PT ;  /* 0x0000004000607812 */ /* 0x040fe200078efcff */
[----:B------:R-:W-:Y:S01]  /*0710*/  STL [R1+0x18c], R91 ;  /* 0x00018c5b01007387 */ /* 0x000fe20000100800 */
[----:B------:R-:W-:-:S02]  /*0720*/  LOP3.LUT R97, R0, 0x48, RZ, 0xfc, !PT ;  /* 0x0000004800617812 */ /* 0x000fc400078efcff */
[C---:B------:R-:W-:Y:S01]  /*0730*/  LOP3.LUT R98, R0.reuse, 0x50, RZ, 0xfc, !PT ;  /* 0x0000005000627812 */ /* 0x040fe200078efcff */
[----:B------:R-:W-:Y:S01]  /*0740*/  STL [R1+0x188], R92 ;  /* 0x0001885c01007387 */ /* 0x000fe20000100800 */
[C---:B------:R-:W-:Y:S02]  /*0750*/  LOP3.LUT R99, R0.reuse, 0x58, RZ, 0xfc, !PT ;  /* 0x0000005800637812 */ /* 0x040fe400078efcff */
[C---:B------:R-:W-:Y:S01]  /*0760*/  LOP3.LUT R100, R0.reuse, 0x60, RZ, 0xfc, !PT ;  /* 0x0000006000647812 */ /* 0x040fe200078efcff */
[----:B------:R-:W-:Y:S01]  /*0770*/  STL [R1+0x184], R93 ;  /* 0x0001845d01007387 */ /* 0x000fe20000100800 */
[C---:B------:R-:W-:Y:S02]  /*0780*/  LOP3.LUT R101, R0.reuse, 0x68, RZ, 0xfc, !PT ;  /* 0x0000006800657812 */ /* 0x040fe400078efcff */
        /* <DEDUP_REMOVED lines=8> */
[C---:B-1----:R-:W-:Y:S02]  /*0810*/  LOP3.LUT R3, R0.reuse, 0xa0, RZ, 0xfc, !PT ;  /* 0x000000a000037812 */ /* 0x042fe400078efcff */
        /* <DEDUP_REMOVED lines=28> */
[----:B------:R0:W-:Y:S01]  /*09e0*/  STL [R1+0x218], R3 ;  /* 0x0002180301007387 */ /* 0x0001e20000100800 */
[----:B------:R-:W-:-:S03]  /*09f0*/  LOP3.LUT R124, R0, 0x1e0, RZ, 0xfc, !PT ;  /* 0x000001e0007c7812 */ /* 0x000fc600078efcff */
[----:B------:R-:W-:Y:S04]  /*0a00*/  STL [R1+0x21c], R108 ;  /* 0x00021c6c01007387 */ /* 0x000fe80000100800 */
[----:B------:R-:W-:Y:S01]  /*0a10*/  STL [R1+0x214], R117 ;  /* 0x0002147501007387 */ /* 0x000fe20000100800 */
[----:B0-----:R-:W-:-:S03]  /*0a20*/  LOP3.LUT R3, R0, 0x100, RZ, 0xfc, !PT ;  /* 0x0000010000037812 */ /* 0x001fc600078efcff */
[----:B------:R-:W-:Y:S04]  /*0a30*/  STL [R1+0x210], R113 ;  /* 0x0002107101007387 */ /* 0x000fe80000100800 */
        /* <DEDUP_REMOVED lines=8> */
[----:B------:R0:W-:Y:S04]  /*0ac0*/  STL [R1+0x254], R3 ;  /* 0x0002540301007387 */ /* 0x0001e80000100800 */
[----:B------:R-:W-:Y:S01]  /*0ad0*/  STL [R1+0x258], R110 ;  /* 0x0002586e01007387 */ /* 0x000fe20000100800 */
[----:B0-----:R-:W-:-:S05]  /*0ae0*/  LOP3.LUT R3, R0, 0x108, RZ, 0xfc, !PT ;  /* 0x0000010800037812 */ /* 0x001fca00078efcff */
[----:B------:R0:W-:Y:S04]  /*0af0*/  STL [R1+0x250], R3 ;  /* 0x0002500301007387 */ /* 0x0001e80000100800 */
[----:B------:R1:W-:Y:S04]  /*0b00*/  STL [R1+0x248], R95 ;  /* 0x0002485f01007387 */ /* 0x0003e80000100800 */
[----:B------:R-:W-:Y:S01]  /*0b10*/  STL [R1+0x24c], R109 ;  /* 0x00024c6d01007387 */ /* 0x000fe20000100800 */
[C---:B0-----:R-:W-:Y:S02]  /*0b20*/  LOP3.LUT R3, R0.reuse, 0x120, RZ, 0xfc, !PT ;  /* 0x0000012000037812 */ /* 0x041fe400078efcff */
[----:B-1----:R-:W-:-:S03]  /*0b30*/  LOP3.LUT R95, R0, 0x138, RZ, 0xfc, !PT ;  /* 0x00000138005f7812 */ /* 0x002fc600078efcff */
[----:B------:R0:W-:Y:S04]  /*0b40*/  STL [R1+0x244], R3 ;  /* 0x0002440301007387 */ /* 0x0001e80000100800 */
[----:B------:R-:W-:Y:S01]  /*0b50*/  STL [R1+0x20c], R107 ;  /* 0x00020c6b01007387 */ /* 0x000fe20000100800 */
[----:B0-----:R-:W-:-:S05]  /*0b60*/  LOP3.LUT R3, R0, 0x130, RZ, 0xfc, !PT ;  /* 0x0000013000037812 */ /* 0x001fca00078efcff */
[----:B------:R0:W-:Y:S04]  /*0b70*/  STL [R1+0x208], R3 ;  /* 0x0002080301007387 */ /* 0x0001e80000100800 */
[----:B------:R1:W-:Y:S01]  /*0b80*/  STL [R1+0x27c], R95 ;  /* 0x00027c5f01007387 */ /* 0x0003e20000100800 */
[C---:B0-----:R-:W-:Y:S02]  /*0b90*/  LOP3.LUT R3, R0.reuse, 0x140, RZ, 0xfc, !PT ;  /* 0x0000014000037812 */ /* 0x041fe400078efcff */
[----:B-1----:R-:W-:-:S03]  /*0ba0*/  LOP3.LUT R95, R0, 0x158, RZ, 0xfc, !PT ;  /* 0x00000158005f7812 */ /* 0x002fc600078efcff */
[----:B------:R0:W-:Y:S04]  /*0bb0*/  STL [R1+0x204], R3 ;  /* 0x0002040301007387 */ /* 0x0001e80000100800 */
[----:B------:R1:W-:Y:S04]  /*0bc0*/  STL [R1+0x1fc], R115 ;  /* 0x0001fc7301007387 */ /* 0x0003e80000100800 */
[----:B------:R-:W-:Y:S01]  /*0bd0*/  STL [R1+0x200], R123 ;  /* 0x0002007b01007387 */ /* 0x000fe20000100800 */
[----:B0-----:R-:W-:-:S03]  /*0be0*/  LOP3.LUT R3, R0, 0x160, RZ, 0xfc, !PT ;  /* 0x0000016000037812 */ /* 0x001fc600078efcff */
[----:B------:R0:W-:Y:S01]  /*0bf0*/  STL [R1+0x1f8], R95 ;  /* 0x0001f85f01007387 */ /* 0x0001e20000100800 */
[----:B-1----:R-:W-:-:S03]  /*0c00*/  LOP3.LUT R115, R0, 0x168, RZ, 0xfc, !PT ;  /* 0x0000016800737812 */ /* 0x002fc600078efcff */
[----:B------:R1:W-:Y:S04]  /*0c10*/  STL [R1+0x1f4], R3 ;  /* 0x0001f40301007387 */ /* 0x0003e80000100800 */
[----:B------:R2:W-:Y:S01]  /*0c20*/  STL [R1+0x1f0], R115 ;  /* 0x0001f07301007387 */ /* 0x0005e20000100800 */
[C---:B0-----:R-:W-:Y:S02]  /*0c30*/  LOP3.LUT R95, R0.reuse, 0x170, RZ, 0xfc, !PT ;  /* 0x00000170005f7812 */ /* 0x041fe400078efcff */
[----:B-1----:R-:W-:-:S03]  /*0c40*/  LOP3.LUT R3, R0, 0x178, RZ, 0xfc, !PT ;  /* 0x0000017800037812 */ /* 0x002fc600078efcff */
[----:B------:R0:W-:Y:S01]  /*0c50*/  STL [R1+0x1ec], R95 ;  /* 0x0001ec5f01007387 */ /* 0x0001e20000100800 */
[----:B--2---:R-:W-:-:S03]  /*0c60*/  LOP3.LUT R115, R0, 0x180, RZ, 0xfc, !PT ;  /* 0x0000018000737812 */ /* 0x004fc600078efcff */
        /* <DEDUP_REMOVED lines=19> */
[----:B------:R-:W-:Y:S01]  /*0da0*/  STL [R1+0x1b8], R125 ;  /* 0x0001b87d01007387 */ /* 0x000fe20000100800 */
[C---:B0-----:R-:W-:Y:S02]  /*0db0*/  LOP3.LUT R95, R0.reuse, 0x1f8, RZ, 0xfc, !PT ;  /* 0x000001f8005f7812 */ /* 0x041fe400078efcff */
[----:B-1----:R-:W-:-:S05]  /*0dc0*/  LOP3.LUT R3, R0, 0x1d8, RZ, 0xfc, !PT ;  /* 0x000001d800037812 */ /* 0x002fca00078efcff */
[----:B------:R0:W-:Y:S04]  /*0dd0*/  STL [R1+0x1b0], R3 ;  /* 0x0001b00301007387 */ /* 0x0001e80000100800 */
[----:B------:R-:W-:Y:S04]  /*0de0*/  STL [R1+0x1b4], R116 ;  /* 0x0001b47401007387 */ /* 0x000fe80000100800 */
[----:B------:R-:W-:Y:S01]  /*0df0*/  STL [R1+0x1ac], R124 ;  /* 0x0001ac7c01007387 */ /* 0x000fe20000100800 */
[----:B0-----:R-:W-:-:S03]  /*0e00*/  LOP3.LUT R3, R0, 0x1f0, RZ, 0xfc, !PT ;  /* 0x000001f000037812 */ /* 0x001fc600078efcff */
[----:B------:R-:W-:Y:S04]  /*0e10*/  STL [R1+0x1a8], R115 ;  /* 0x0001a87301007387 */ /* 0x000fe80000100800 */
[----:B------:R0:W-:Y:S02]  /*0e20*/  STL [R1+0x1a4], R3 ;  /* 0x0001a40301007387 */ /* 0x0001e40000100800 */
[----:B0-----:R-:W-:-:S05]  /*0e30*/  IMAD R3, R28, 0x40, R73 ;  /* 0x000000401c037824 */ /* 0x001fca00078e0249 */
[----:B------:R0:W-:Y:S04]  /*0e40*/  STL [R1+0x19c], R3 ;  /* 0x00019c0301007387 */ /* 0x0001e80000100800 */
[----:B0-----:R0:W5:Y:S04]  /*0e50*/  LDL.LU R3, [R1+0x280] ;  /* 0x0002800001037983 */ /* 0x0011680000300800 */
[----:B------:R0:W-:Y:S01]  /*0e60*/  STL [R1+0x1a0], R95 ;  /* 0x0001a05f01007387 */ /* 0x0001e20000100800 */
[----:B------:R-:W-:Y:S05]  /*0e70*/  @!P0 BRA `(.L_x_0) ;  /* 0x0000008c00988947 */ /* 0x000fea0003800000 */
[----:B------:R-:W2:Y:S04]  /*0e80*/  LDL R21, [R1+0x1e8] ;  /* 0x0001e80001157983 */ /* 0x000ea80000100800 */
[----:B------:R-:W3:Y:S04]  /*0e90*/  LDL R23, [R1+0x1c8] ;  /* 0x0001c80001177983 */ /* 0x000ee80000100800 */
[----:B------:R-:W4:Y:S04]  /*0ea0*/  LDL R15, [R1+0x254] ;  /* 0x00025400010f7983 */ /* 0x000f280000100800 */
[----:B------:R-:W4:Y:S04]  /*0eb0*/  LDL R22, [R1+0x1a4] ;  /* 0x0001a40001167983 */ /* 0x000f280000100800 */
[----:B------:R-:W4:Y:S04]  /*0ec0*/  LDL R16, [R1+0x250] ;  /* 0x0002500001107983 */ /* 0x000f280000100800 */
[----:B------:R-:W4:Y:S04]  /*0ed0*/  LDL R19, [R1+0x1cc] ;  /* 0x0001cc0001137983 */ /* 0x000f280000100800 */
[----:B------:R-:W4:Y:S04]  /*0ee0*/  LDL R12, [R1+0x248] ;  /* 0x00024800010c7983 */ /* 0x000f280000100800 */
[----:B------:R-:W4:Y:S01]  /*0ef0*/  LDL R20, [R1+0x1b0] ;  /* 0x0001b00001147983 */ /* 0x000f220000100800 */
[----:B-----5:R-:W-:Y:S01]  /*0f00*/  IABS R4, R3 ;  /* 0x0000000300047213 */ /* 0x020fe20000000000 */
[----:B------:R-:W-:Y:S01]  /*0f10*/  IMAD.MOV.U32 R17, RZ, RZ, R123 ;  /* 0x000000ffff117224 */ /* 0x000fe200078e007b */
[----:B------:R-:W-:Y:S01]  /*0f20*/  IABS R6, R2 ;  /* 0x0000000200067213 */ /* 0x000fe20000000000 */
[----:B------:R-:W4:Y:S01]  /*0f30*/  LDL R14, [R1+0x1d0] ;  /* 0x0001d000010e7983 */ /* 0x000f220000100800 */
[----:B------:R-:W1:Y:S03]  /*0f40*/  I2F.RP R5, R4 ;  /* 0x0000000400057306 */ /* 0x000e660000209400 */
[----:B------:R-:W4:Y:S01]  /*0f50*/  LDL R18, [R1+0x1ec] ;  /* 0x0001ec0001127983 */ /* 0x000f220000100800 */
[----:B------:R-:W-:Y:S01]  /*0f60*/  IABS R115, R115 ;  /* 0x0000007300737213 */ /* 0x000fe20000000000 */
[----:B------:R-:W-:Y:S01]  /*0f70*/  ULDC UR4, c[0x0][0x234] ;  /* 0x00008d0000047ab9 */ /* 0x000fe20000000800 */
[----:B------:R-:W-:Y:S01]  /*0f80*/  IABS R124, R124 ;  /* 0x0000007c007c7213 */ /* 0x000fe20000000000 */
[----:B------:R-:W-:Y:S01]  /*0f90*/  ULDC.64 UR6, c[0x0][0x210] ;  /* 0x0000840000067ab9 */ /* 0x000fe20000000a00 */
[----:B------:R-:W0:Y:S01]  /*0fa0*/  I2F.RP R7, R6 ;  /* 0x0000000600077306 */ /* 0x000e220000209400 */
[----:B------:R-:W-:Y:S01]  /*0fb0*/  IABS R116, R116 ;  /* 0x0000007400747213 */ /* 0x000fe20000000000 */
[----:B------:R-:W4:Y:S06]  /*0fc0*/  LDC R72, c[0x0][0x238] ;  /* 0x00008e00ff487b82 */ /* 0x000f2c0000000800 */
[----:B-1----:R-:W1:Y:S01]  /*0fd0*/  MUFU.RCP R5, R5 ;  /* 0x0000000500057308 */ /* 0x002e620000001000 */
[----:B------:R-:W-:Y:S01]  /*0fe0*/  IABS R125, R125 ;  /* 0x0000007d007d7213 */ /* 0x000fe20000000000 */
[----:B------:R-:W4:Y:S06]  /*0ff0*/  LDC R74, c[0x0][0x23c] ;  /* 0x00008f00ff4a7b82 */ /* 0x000f2c0000000800 */
[----:B0-----:R-:W0:Y:S01]  /*1000*/  MUFU.RCP R7, R7 ;  /* 0x0000000700077308 */ /* 0x001e220000001000 */
[----:B-1----:R-:W-:-:S07]  /*1010*/  VIADD R8, R5, 0xffffffe ;  /* 0x0ffffffe05087836 */ /* 0x002fce0000000000 */
[----:B------:R1:W1:Y:S01]  /*1020*/  F2I.FTZ.U32.TRUNC.NTZ R9, R8 ;  /* 0x0000000800097305 */ /* 0x000262000021f000 */
[----:B0-----:R-:W-:-:S07]  /*1030*/  VIADD R10, R7, 0xffffffe ;  /* 0x0ffffffe070a7836 */ /* 0x001fce0000000000 */
[----:B------:R0:W4:Y:S01]  /*1040*/  F2I.FTZ.U32.TRUNC.NTZ R11, R10 ;  /* 0x0000000a000b7305 */ /* 0x000122000021f000 */
[----:B-1----:R-:W-:Y:S02]  /*1050*/  IMAD.MOV.U32 R8, RZ, RZ, RZ ;  /* 0x000000ffff087224 */ /* 0x002fe400078e00ff */
[----:B------:R-:W-:-:S04]  /*1060*/  IMAD.MOV R13, RZ, RZ, -R9 ;  /* 0x000000ffff0d7224 */ /* 0x000fc800078e0a09 */
[----:B------:R-:W-:Y:S01]  /*1070*/  IMAD R13, R13, R4, RZ ;  /* 0x000000040d0d7224 */ /* 0x000fe200078e02ff */
[----:B------:R-:W-:-:S03]  /*1080*/  IABS R123, R95 ;  /* 0x0000005f007b7213 */ /* 0x000fc60000000000 */
[----:B------:R-:W-:-:S04]  /*1090*/  IMAD.HI.U32 R9, R9, R13, R8 ;  /* 0x0000000d09097227 */ /* 0x000fc800078e0008 */
[----:B0-----:R-:W-:Y:S02]  /*10a0*/  IMAD.MOV.U32 R10, RZ, RZ, RZ ;  /* 0x000000ffff0a7224 */ /* 0x001fe400078e00ff */
[----:B------:R-:W-:Y:S01]  /*10b0*/  IMAD.HI.U32 R5, R9, R123, RZ ;  /* 0x0000007b09057227 */ /* 0x000fe200078e00ff */
[----:B------:R0:W-:Y:S04]  /*10c0*/  STL [R1+0x280], R3 ;  /* 0x0002800301007387 */ /* 0x0001e80000100800 */
[----:B0-----:R-:W4:Y:S01]  /*10d0*/  LDL R3, [R1+0x218] ;  /* 0x0002180001037983 */ /* 0x001f220000100800 */
[----:B--2---:R-:W-:Y:S02]  /*10e0*/  IMAD.MOV.U32 R8, RZ, RZ, R21 ;  /* 0x000000ffff087224 */ /* 0x004fe400078e0015 */
[----:B---3--:R-:W-:-:S02]  /*10f0*/  IMAD.MOV.U32 R21, RZ, RZ, R23 ;  /* 0x000000ffff157224 */ /* 0x008fc400078e0017 */
[----:B----4-:R-:W-:Y:S02]  /*1100*/  IMAD.MOV.U32 R23, RZ, RZ, R15 ;  /* 0x000000ffff177224 */ /* 0x010fe400078e000f */
[----:B------:R-:W-:Y:S01]  /*1110*/  IMAD.MOV R15, RZ, RZ, -R11 ;  /* 0x000000ffff0f7224 */ /* 0x000fe200078e0a0b */
[----:B------:R-:W-:-:S03]  /*1120*/  IABS R13, R22 ;  /* 0x00000016000d7213 */ /* 0x000fc60000000000 */
[----:B------:R-:W-:Y:S02]  /*1130*/  IMAD R15, R15, R6, RZ ;  /* 0x000000060f0f7224 */ /* 0x000fe400078e02ff */
[----:B------:R-:W-:Y:S02]  /*1140*/  IMAD.MOV.U32 R22, RZ, RZ, R16 ;  /* 0x000000ffff167224 */ /* 0x000fe400078e0010 */
[----:B------:R-:W-:Y:S02]  /*1150*/  IMAD.MOV.U32 R16, RZ, RZ, R19 ;  /* 0x000000ffff107224 */ /* 0x000fe400078e0013 */
[----:B------:R-:W-:Y:S02]  /*1160*/  IMAD.MOV.U32 R19, RZ, RZ, R12 ;  /* 0x000000ffff137224 */ /* 0x000fe400078e000c */
[----:B------:R-:W-:Y:S02]  /*1170*/  IMAD.MOV R12, RZ, RZ, -R5 ;  /* 0x000000ffff0c7224 */ /* 0x000fe400078e0a05 */
[----:B------:R-:W-:-:S02]  /*1180*/  IMAD.HI.U32 R5, R11, R15, R10 ;  /* 0x0000000f0b057227 */ /* 0x000fc400078e000a */
[----:B------:R-:W2:Y:S01]  /*1190*/  LDL R11, [R1+0x1bc] ;  /* 0x0001bc00010b7983 */ /* 0x000ea20000100800 */
[----:B------:R-:W-:Y:S01]  /*11a0*/  IABS R55, R20 ;  /* 0x0000001400377213 */ /* 0x000fe20000000000 */
[----:B------:R-:W-:Y:S02]  /*11b0*/  IMAD R123, R4, R12, R123 ;  /* 0x0000000c047b7224 */ /* 0x000fe400078e027b */
[----:B------:R-:W3:Y:S04]  /*11c0*/  LDL R20, [R1+0x1c4] ;  /* 0x0001c40001147983 */ /* 0x000ee80000100800 */
[----:B------:R-:W4:Y:S01]  /*11d0*/  LDL R12, [R1+0x1c0] ;  /* 0x0001c000010c7983 */ /* 0x000f220000100800 */
[----:B------:R-:W-:Y:S02]  /*11e0*/  IMAD.MOV.U32 R15, RZ, RZ, R8 ;  /* 0x000000ffff0f7224 */ /* 0x000fe400078e0008 */
[----:B------:R-:W-:-:S04]  /*11f0*/  IMAD.HI.U32 R8, R9, R115, RZ ;  /* 0x0000007309087227 */ /* 0x000fc800078e00ff */
[----:B------:R-:W-:-:S04]  /*1200*/  IMAD.HI.U32 R7, R9, R13, RZ ;  /* 0x0000000d09077227 */ /* 0x000fc800078e00ff */
[----:B------:R-:W-:Y:S02]  /*1210*/  IMAD.MOV R10, RZ, RZ, -R8 ;  /* 0x000000ffff0a7224 */ /* 0x000fe400078e0a08 */
[----:B------:R-:W-:Y:S02]  /*1220*/  IMAD.MOV R7, RZ, RZ, -R7 ;  /* 0x000000ffff077224 */ /* 0x000fe400078e0a07 */
[----:B------:R-:W-:Y:S02]  /*1230*/  IMAD R115, R4, R10, R115 ;  /* 0x0000000a04737224 */ /* 0x000fe400078e0273 */
[----:B------:R-:W-:-:S04]  /*1240*/  IMAD.HI.U32 R10, R9, R55, RZ ;  /* 0x00000037090a7227 */ /* 0x000fc800078e00ff */
[----:B------:R-:W-:Y:S02]  /*1250*/  IMAD R8, R4, R7, R13 ;  /* 0x0000000704087224 */ /* 0x000fe400078e020d */
[----:B------:R-:W-:-:S04]  /*1260*/  IMAD.HI.U32 R7, R9, R124, RZ ;  /* 0x0000007c09077227 */ /* 0x000fc800078e00ff */
[----:B------:R-:W-:Y:S02]  /*1270*/  IMAD.MOV R10, RZ, RZ, -R10 ;  /* 0x000000ffff0a7224 */ /* 0x000fe400078e0a0a */
[----:B------:R-:W-:Y:S02]  /*1280*/  IMAD.MOV R13, RZ, RZ, -R7 ;  /* 0x000000ffff0d7224 */ /* 0x000fe400078e0a07 */
[----:B------:R-:W-:-:S04]  /*1290*/  IMAD.HI.U32 R7, R9, R125, RZ ;  /* 0x0000007d09077227 */ /* 0x000fc800078e00ff */
[C---:B------:R-:W-:Y:S02]  /*12a0*/  IMAD R55, R4.reuse, R10, R55 ;  /* 0x0000000a04377224 */ /* 0x040fe400078e0237 */
[----:B------:R-:W-:Y:S01]  /*12b0*/  IMAD.MOV R7, RZ, RZ, -R7 ;  /* 0x000000ffff077224 */ /* 0x000fe200078e0a07 */
[----:B------:R-:W-:Y:S01]  /*12c0*/  IABS R52, R21 ;  /* 0x0000001500347213 */ /* 0x000fe20000000000 */
[----:B------:R-:W-:Y:S02]  /*12d0*/  IMAD.MOV.U32 R21, RZ, RZ, R17 ;  /* 0x000000ffff157224 */ /* 0x000fe400078e0011 */
[C---:B------:R-:W-:Y:S01]  /*12e0*/  IMAD R125, R4.reuse, R7, R125 ;  /* 0x00000007047d7224 */ /* 0x040fe200078e027d */
[----:B------:R-:W-:Y:S01]  /*12f0*/  IABS R17, R14 ;  /* 0x0000000e00117213 */ /* 0x000fe20000000000 */
[----:B------:R-:W-:Y:S01]  /*1300*/  IMAD R124, R4, R13, R124 ;  /* 0x0000000d047c7224 */ /* 0x000fe200078e027c */
[----:B--2---:R-:W-:Y:S01]  /*1310*/  IABS R54, R11 ;  /* 0x0000000b00367213 */ /* 0x004fe20000000000 */
[----:B------:R-:W-:Y:S01]  /*1320*/  IMAD.HI.U32 R11, R9, R116, RZ ;  /* 0x00000074090b7227 */ /* 0x000fe200078e00ff */
[----:B---3--:R-:W-:-:S03]  /*1330*/  IABS R53, R20 ;  /* 0x0000001400357213 */ /* 0x008fc60000000000 */
[----:B------:R-:W-:Y:S01]  /*1340*/  IMAD.MOV R11, RZ, RZ, -R11 ;  /* 0x000000ffff0b7224 */ /* 0x000fe200078e0a0b */
[----:B------:R-:W2:Y:S01]  /*1350*/  LDL R20, [R1+0x1e4] ;  /* 0x0001e40001147983 */ /* 0x000ea20000100800 */
[----:B------:R-:W-:Y:S01]  /*1360*/  IMAD.HI.U32 R10, R9, R54, RZ ;  /* 0x00000036090a7227 */ /* 0x000fe200078e00ff */
[----:B----4-:R-:W-:-:S03]  /*1370*/  IABS R12, R12 ;  /* 0x0000000c000c7213 */ /* 0x010fc60000000000 */
[----:B------:R-:W-:Y:S02]  /*1380*/  IMAD R116, R4, R11, R116 ;  /* 0x0000000b04747224 */ /* 0x000fe400078e0274 */
[----:B------:R-:W-:Y:S02]  /*1390*/  IMAD.MOV R11, RZ, RZ, -R10 ;  /* 0x000000ffff0b7224 */ /* 0x000fe400078e0a0a */
[----:B------:R-:W-:-:S04]  /*13a0*/  IMAD.HI.U32 R10, R9, R53, RZ ;  /* 0x00000035090a7227 */ /* 0x000fc800078e00ff */
[----:B------:R-:W-:-:S04]  /*13b0*/  IMAD.HI.U32 R7, R9, R12, RZ ;  /* 0x0000000c09077227 */ /* 0x000fc800078e00ff */
[----:B------:R-:W-:Y:S02]  /*13c0*/  IMAD R54, R4, R11, R54 ;  /* 0x0000000b04367224 */ /* 0x000fe400078e0236 */
[----:B------:R-:W-:-:S04]  /*13d0*/  IMAD.HI.U32 R11, R9, R52, RZ ;  /* 0x00000034090b7227 */ /* 0x000fc800078e00ff */
[----:B------:R-:W-:Y:S02]  /*13e0*/  IMAD.MOV R14, RZ, RZ, -R10 ;  /* 0x000000ffff0e7224 */ /* 0x000fe400078e0a0a */
[----:B------:R-:W-:Y:S02]  /*13f0*/  IMAD.MOV.U32 R10, RZ, RZ, R15 ;  /* 0x000000ffff0a7224 */ /* 0x000fe400078e000f */
[----:B------:R-:W-:Y:S02]  /*1400*/  IMAD.MOV R13, RZ, RZ, -R7 ;  /* 0x000000ffff0d7224 */ /* 0x000fe400078e0a07 */
[----:B------:R-:W-:Y:S02]  /*1410*/  IMAD.MOV R15, RZ, RZ, -R11 ;  /* 0x000000ffff0f7224 */ /* 0x000fe400078e0a0b */
[----:B------:R-:W-:Y:S02]  /*1420*/  IMAD.MOV.U32 R11, RZ, RZ, R10 ;  /* 0x000000ffff0b7224 */ /* 0x000fe400078e000a */
[----:B------:R-:W-:-:S02]  /*1430*/  IMAD R10, R4, R13, R12 ;  /* 0x0000000d040a7224 */ /* 0x000fc400078e020c */
[----:B------:R-:W3:Y:S01]  /*1440*/  LDL R12, [R1+0x1d8] ;  /* 0x0001d800010c7983 */ /* 0x000ee20000100800 */
[----:B------:R-:W-:-:S03]  /*1450*/  IMAD R53, R4, R14, R53 ;  /* 0x0000000e04357224 */ /* 0x000fc600078e0235 */
[----:B------:R-:W4:Y:S01]  /*1460*/  LDL R14, [R1+0x1d4] ;  /* 0x0001d400010e7983 */ /* 0x000f220000100800 */
[----:B------:R-:W-:Y:S01]  /*1470*/  IABS R16, R16 ;  /* 0x0000001000107213 */ /* 0x000fe20000000000 */
[----:B------:R-:W-:Y:S02]  /*1480*/  IMAD.MOV.U32 R13, RZ, RZ, R11 ;  /* 0x000000ffff0d7224 */ /* 0x000fe400078e000b */
[----:B------:R-:W-:-:S04]  /*1490*/  IMAD.HI.U32 R11, R9, R17, RZ ;  /* 0x00000011090b7227 */ /* 0x000fc800078e00ff */
[----:B------:R-:W-:-:S04]  /*14a0*/  IMAD.HI.U32 R7, R9, R16, RZ ;  /* 0x0000001009077227 */ /* 0x000fc800078e00ff */
[C---:B------:R-:W-:Y:S02]  /*14b0*/  IMAD R52, R4.reuse, R15, R52 ;  /* 0x0000000f04347224 */ /* 0x040fe400078e0234 */
[----:B------:R-:W-:Y:S01]  /*14c0*/  IMAD.MOV R7, RZ, RZ, -R7 ;  /* 0x000000ffff077224 */ /* 0x000fe200078e0a07 */
[----:B------:R-:W-:Y:S02]  /*14d0*/  IABS R49, R13 ;  /* 0x0000000d00317213 */ /* 0x000fe40000000000 */
[----:B--2---:R-:W-:Y:S02]  /*14e0*/  IABS R50, R20 ;  /* 0x0000001400327213 */ /* 0x004fe40000000000 */
[----:B------:R-:W2:Y:S01]  /*14f0*/  LDL R20, [R1+0x1fc] ;  /* 0x0001fc0001147983 */ /* 0x000ea20000100800 */
[----:B---3--:R-:W-:Y:S01]  /*1500*/  IABS R15, R12 ;  /* 0x0000000c000f7213 */ /* 0x008fe20000000000 */
[----:B------:R-:W-:Y:S01]  /*1510*/  IMAD.MOV R12, RZ, RZ, -R11 ;  /* 0x000000ffff0c7224 */ /* 0x000fe200078e0a0b */
[----:B----4-:R-:W-:Y:S01]  /*1520*/  IABS R51, R14 ;  /* 0x0000000e00337213 */ /* 0x010fe20000000000 */
[----:B------:R-:W-:-:S02]  /*1530*/  IMAD R11, R4, R7, R16 ;  /* 0x00000007040b7224 */ /* 0x000fc400078e0210 */
[----:B------:R-:W-:Y:S02]  /*1540*/  IMAD R7, R4, R12, R17 ;  /* 0x0000000c04077224 */ /* 0x000fe400078e0211 */
[----:B------:R-:W-:-:S04]  /*1550*/  IMAD.HI.U32 R12, R9, R51, RZ ;  /* 0x00000033090c7227 */ /* 0x000fc800078e00ff */
[----:B------:R-:W-:-:S04]  /*1560*/  IMAD.HI.U32 R13, R9, R15, RZ ;  /* 0x0000000f090d7227 */ /* 0x000fc800078e00ff */
[----:B------:R-:W-:-:S04]  /*1570*/  IMAD.HI.U32 R14, R9, R50, RZ ;  /* 0x00000032090e7227 */ /* 0x000fc800078e00ff */
[----:B------:R-:W-:Y:S02]  /*1580*/  IMAD.MOV R12, RZ, RZ, -R12 ;  /* 0x000000ffff0c7224 */ /* 0x000fe400078e0a0c */
[----:B------:R-:W-:Y:S02]  /*1590*/  IMAD.MOV R16, RZ, RZ, -R13 ;  /* 0x000000ffff107224 */ /* 0x000fe400078e0a0d */
[----:B------:R-:W-:Y:S02]  /*15a0*/  IMAD.MOV R17, RZ, RZ, -R14 ;  /* 0x000000ffff117224 */ /* 0x000fe400078e0a0e */
[C---:B------:R-:W-:Y:S02]  /*15b0*/  IMAD R51, R4.reuse, R12, R51 ;  /* 0x0000000c04337224 */ /* 0x040fe400078e0233 */
[C---:B------:R-:W-:Y:S02]  /*15c0*/  IMAD R12, R4.reuse, R16, R15 ;  /* 0x00000010040c7224 */ /* 0x040fe400078e020f */
[----:B------:R-:W3:Y:S01]  /*15d0*/  LDL R15, [R1+0x1f4] ;  /* 0x0001f400010f7983 */ /* 0x000ee20000100800 */
[----:B------:R-:W-:-:S03]  /*15e0*/  IMAD R50, R4, R17, R50 ;  /* 0x0000001104327224 */ /* 0x000fc600078e0232 */
[----:B------:R-:W4:Y:S04]  /*15f0*/  LDL R16, [R1+0x1f8] ;  /* 0x0001f80001107983 */ /* 0x000f280000100800 */
[----:B------:R-:W4:Y:S01]  /*1600*/  LDL R17, [R1+0x1f0] ;  /* 0x0001f00001117983 */ /* 0x000f220000100800 */
[----:B------:R-:W-:Y:S01]  /*1610*/  IABS R18, R18 ;  /* 0x0000001200127213 */ /* 0x000fe20000000000 */
[----:B------:R-:W-:-:S04]  /*1620*/  IMAD.HI.U32 R13, R9, R49, RZ ;  /* 0x00000031090d7227 */ /* 0x000fc800078e00ff */
[----:B------:R-:W-:-:S04]  /*1630*/  IMAD.HI.U32 R14, R9, R18, RZ ;  /* 0x00000012090e7227 */ /* 0x000fc800078e00ff */
[----:B------:R-:W-:-:S04]  /*1640*/  IMAD.MOV R13, RZ, RZ, -R13 ;  /* 0x000000ffff0d7224 */ /* 0x000fc800078e0a0d */
[----:B------:R-:W-:Y:S01]  /*1650*/  IMAD R49, R4, R13, R49 ;  /* 0x0000000d04317224 */ /* 0x000fe200078e0231 */
[----:B------:R-:W-:Y:S01]  /*1660*/  IABS R45, R21 ;  /* 0x00000015002d7213 */ /* 0x000fe20000000000 */
[----:B------:R-:W-:Y:S01]  /*1670*/  IMAD.MOV.U32 R21, RZ, RZ, R19 ;  /* 0x000000ffff157224 */ /* 0x000fe200078e0013 */
[----:B------:R-:W-:Y:S02]  /*1680*/  IABS R32, R3 ;  /* 0x0000000300207213 */ /* 0x000fe40000000000 */
[----:B------:R-:W-:Y:S02]  /*1690*/  IABS R31, R106 ;  /* 0x0000006a001f7213 */ /* 0x000fe40000000000 */
[----:B--2---:R-:W-:Y:S02]  /*16a0*/  IABS R46, R20 ;  /* 0x00000014002e7213 */ /* 0x004fe40000000000 */
[----:B------:R-:W2:Y:S01]  /*16b0*/  LDL R20, [R1+0x244] ;  /* 0x0002440001147983 */ /* 0x000ea20000100800 */
[----:B---3--:R-:W-:Y:S01]  /*16c0*/  IABS R47, R15 ;  /* 0x0000000f002f7213 */ /* 0x008fe20000000000 */
[----:B------:R-:W-:Y:S01]  /*16d0*/  IMAD.MOV R15, RZ, RZ, -R14 ;  /* 0x000000ffff0f7224 */ /* 0x000fe200078e0a0e */
[----:B----4-:R-:W-:-:S03]  /*16e0*/  IABS R14, R16 ;  /* 0x00000010000e7213 */ /* 0x010fc60000000000 */
[----:B------:R-:W-:Y:S01]  /*16f0*/  IMAD R13, R4, R15, R18 ;  /* 0x0000000f040d7224 */ /* 0x000fe200078e0212 */
[----:B------:R-:W-:Y:S01]  /*1700*/  IABS R48, R17 ;  /* 0x0000001100307213 */ /* 0x000fe20000000000 */
[----:B------:R-:W-:-:S04]  /*1710*/  IMAD.MOV.U32 R18, RZ, RZ, R14 ;  /* 0x000000ffff127224 */ /* 0x000fc800078e000e */
[----:B------:R-:W-:-:S04]  /*1720*/  IMAD.HI.U32 R14, R9, R48, RZ ;  /* 0x00000030090e7227 */ /* 0x000fc800078e00ff */
[----:B------:R-:W-:-:S04]  /*1730*/  IMAD.HI.U32 R16, R9, R18, RZ ;  /* 0x0000001209107227 */ /* 0x000fc800078e00ff */
[----:B------:R-:W-:Y:S02]  /*1740*/  IMAD.MOV R17, RZ, RZ, -R14 ;  /* 0x000000ffff117224 */ /* 0x000fe400078e0a0e */
[----:B------:R-:W-:-:S04]  /*1750*/  IMAD.HI.U32 R14, R9, R46, RZ ;  /* 0x0000002e090e7227 */ /* 0x000fc800078e00ff */
[----:B------:R-:W-:Y:S02]  /*1760*/  IMAD.MOV R19, RZ, RZ, -R16 ;  /* 0x000000ffff137224 */ /* 0x000fe400078e0a10 */
[C---:B------:R-:W-:Y:S01]  /*1770*/  IMAD R48, R4.reuse, R17, R48 ;  /* 0x0000001104307224 */ /* 0x040fe200078e0230 */
[----:B------:R-:W3:Y:S01]  /*1780*/  LDL R16, [R1+0x208] ;  /* 0x0002080001107983 */ /* 0x000ee20000100800 */
[----:B------:R-:W-:Y:S02]  /*1790*/  IMAD.MOV R17, RZ, RZ, -R14 ;  /* 0x000000ffff117224 */ /* 0x000fe400078e0a0e */
[----:B------:R-:W-:Y:S02]  /*17a0*/  IMAD R14, R4, R19, R18 ;  /* 0x00000013040e7224 */ /* 0x000fe400078e0212 */
[----:B------:R-:W4:Y:S04]  /*17b0*/  LDL R18, [R1+0x204] ;  /* 0x0002040001127983 */ /* 0x000f280000100800 */
[----:B------:R-:W3:Y:S04]  /*17c0*/  LDL R19, [R1+0x27c] ;  /* 0x00027c0001137983 */ /* 0x000ee80000100800 */
[----:B------:R0:W-:Y:S04]  /*17d0*/  STL [R1+0x284], R3 ;  /* 0x0002840301007387 */ /* 0x0001e80000100800 */
[----:B0-----:R-:W3:Y:S04]  /*17e0*/  LDL R3, [R1+0x1a4] ;  /* 0x0001a40001037983 */ /* 0x001ee80000100800 */
[----:B------:R-:W-:Y:S04]  /*17f0*/  STL [R1+0x288], R108 ;  /* 0x0002886c01007387 */ /* 0x000fe80000100800 */
[----:B------:R0:W-:Y:S04]  /*1800*/  STL [R1+0x28c], R106 ;  /* 0x00028c6a01007387 */ /* 0x0001e80000100800 */
[----:B0-----:R-:W3:Y:S01]  /*1810*/  LDL R106, [R1+0x19c] ;  /* 0x00019c00016a7983 */ /* 0x001ee20000100800 */
[----:B------:R-:W-:-:S05]  /*1820*/  IABS R26, R0 ;  /* 0x00000000001a7213 */ /* 0x000fca0000000000 */
[----:B------:R-:W-:-:S04]  /*1830*/  IMAD.HI.U32 R56, R9, R26, RZ ;  /* 0x0000001a09387227 */ /* 0x000fc800078e00ff */
[----:B------:R-:W-:-:S04]  /*1840*/  IMAD.MOV R56, RZ, RZ, -R56 ;  /* 0x000000ffff387224 */ /* 0x000fc800078e0a38 */
[----:B------:R-:W-:-:S05]  /*1850*/  IMAD R26, R4, R56, R26 ;  /* 0x00000038041a7224 */ /* 0x000fca00078e021a */
[C---:B------:R-:W-:Y:S02]  /*1860*/  ISETP.GT.U32.AND P0, PT, R4.reuse, R26, PT ;  /* 0x0000001a0400720c */ /* 0x040fe40003f04070 */
[C---:B------:R-:W-:Y:S02]  /*1870*/  ISETP.GT.U32.AND P4, PT, R4.reuse, R123, PT ;  /* 0x0000007b0400720c */ /* 0x040fe40003f84070 */
[C---:B------:R-:W-:Y:S02]  /*1880*/  ISETP.GT.U32.AND P2, PT, R4.reuse, R8, PT ;  /* 0x000000080400720c */ /* 0x040fe40003f44070 */
[C---:B------:R-:W-:Y:S02]  /*1890*/  ISETP.GT.U32.AND P1, PT, R4.reuse, R115, PT ;  /* 0x000000730400720c */ /* 0x040fe40003f24070 */
[C---:B------:R-:W-:Y:S02]  /*18a0*/  ISETP.GT.U32.AND P5, PT, R4.reuse, R55, PT ;  /* 0x000000370400720c */ /* 0x040fe40003fa4070 */
[----:B------:R-:W-:-:S03]  /*18b0*/  ISETP.GT.U32.AND P3, PT, R4, R116, PT ;  /* 0x000000740400720c */ /* 0x000fc60003f64070 */
[--C-:B------:R-:W-:Y:S01]  /*18c0*/  @!P0 IMAD.IADD R26, R26, 0x1, -R4.reuse ;  /* 0x000000011a1a8824 */ /* 0x100fe200078e0a04 */
[C---:B------:R-:W-:Y:S02]  /*18d0*/  ISETP.GT.U32.AND P0, PT, R4.reuse, R125, PT ;  /* 0x0000007d0400720c */ /* 0x040fe40003f04070 */
[C---:B------:R-:W-:Y:S01]  /*18e0*/  ISETP.GT.U32.AND P6, PT, R4.reuse, R124, PT ;  /* 0x0000007c0400720c */ /* 0x040fe20003fc4070 */
[--C-:B------:R-:W-:Y:S01]  /*18f0*/  @!P4 IMAD.IADD R123, R123, 0x1, -R4.reuse ;  /* 0x000000017b7bc824 */ /* 0x100fe200078e0a04 */
[----:B------:R-:W-:Y:S01]  /*1900*/  ISETP.GT.U32.AND P4, PT, R4, R54, PT ;  /* 0x000000360400720c */ /* 0x000fe20003f84070 */
[--C-:B------:R-:W-:Y:S01]  /*1910*/  @!P2 IMAD.IADD R8, R8, 0x1, -R4.reuse ;  /* 0x000000010808a824 */ /* 0x100fe200078e0a04 */
[C---:B------:R-:W-:Y:S01]  /*1920*/  ISETP.GT.U32.AND P2, PT, R4.reuse, R10, PT ;  /* 0x0000000a0400720c */ /* 0x040fe20003f44070 */
[--C-:B------:R-:W-:Y:S01]  /*1930*/  @!P1 IMAD.IADD R115, R115, 0x1, -R4.reuse ;  /* 0x0000000173739824 */ /* 0x100fe200078e0a04 */
[C---:B------:R-:W-:Y:S01]  /*1940*/  ISETP.GT.U32.AND P1, PT, R4.reuse, R53, PT ;  /* 0x000000350400720c */ /* 0x040fe20003f24070 */
[--C-:B------:R-:W-:Y:S01]  /*1950*/  @!P5 IMAD.IADD R55, R55, 0x1, -R4.reuse ;  /* 0x000000013737d824 */ /* 0x100fe200078e0a04 */
[----:B------:R-:W-:Y:S01]  /*1960*/  ISETP.GT.U32.AND P5, PT, R4, R26, PT ;  /* 0x0000001a0400720c */ /* 0x000fe20003fa4070 */
[--C-:B------:R-:W-:Y:S01]  /*1970*/  @!P3 IMAD.IADD R116, R116, 0x1, -R4.reuse ;  /* 0x000000017474b824 */ /* 0x100fe200078e0a04 */
[C---:B------:R-:W-:Y:S01]  /*1980*/  ISETP.GT.U32.AND P3, PT, R4.reuse, R123, PT ;  /* 0x0000007b0400720c */ /* 0x040fe20003f64070 */
[--C-:B------:R-:W-:Y:S01]  /*1990*/  @!P0 IMAD.IADD R125, R125, 0x1, -R4.reuse ;  /* 0x000000017d7d8824 */ /* 0x100fe200078e0a04 */
[----:B------:R-:W-:Y:S01]  /*19a0*/  ISETP.GT.U32.AND P0, PT, R4, R8, PT ;  /* 0x000000080400720c */ /* 0x000fe20003f04070 */
[----:B------:R-:W-:-:S02]  /*19b0*/  @!P6 IMAD.IADD R124, R124, 0x1, -R4 ;  /* 0x000000017c7ce824 */ /* 0x000fc400078e0a04 */
[--C-:B------:R-:W-:Y:S01]  /*19c0*/  @!P4 IMAD.IADD R54, R54, 0x1, -R4.reuse ;  /* 0x000000013636c824 */ /* 0x100fe200078e0a04 */
[----:B------:R-:W-:Y:S01]  /*19d0*/  ISETP.GT.U32.AND P4, PT, R4, R115, PT ;  /* 0x000000730400720c */ /* 0x000fe20003f84070 */
        /* <DEDUP_REMOVED lines=8> */
[----:B------:R-:W-:Y:S01]  /*1a60*/  @!P0 IMAD.IADD R8, R8, 0x1, -R4 ;  /* 0x0000000108088824 */ /* 0x000fe200078e0a04 */
[----:B------:R-:W-:-:S02]  /*1a70*/  ISETP.GT.U32.AND P0, PT, R4, R54, PT ;  /* 0x000000360400720c */ /* 0x000fc40003f04070 */
[----:B------:R-:W-:Y:S01]  /*1a80*/  ISETP.GT.U32.AND P6, PT, R4, R52, PT ;  /* 0x000000340400720c */ /* 0x000fe20003fc4070 */
[----:B------:R-:W-:-:S04]  /*1a90*/  IMAD.HI.U32 R15, R9, R47, RZ ;  /* 0x0000002f090f7227 */ /* 0x000fc800078e00ff */
[--C-:B------:R-:W-:Y:S01]  /*1aa0*/  @!P4 IMAD.IADD R115, R115, 0x1, -R4.reuse ;  /* 0x000000017373c824 */ /* 0x100fe200078e0a04 */
[----:B------:R-:W-:Y:S01]  /*1ab0*/  ISETP.GT.U32.AND P4, PT, R4, R10, PT ;  /* 0x0000000a0400720c */ /* 0x000fe20003f84070 */
[--C-:B------:R-:W-:Y:S01]  /*1ac0*/  @!P2 IMAD.IADD R124, R124, 0x1, -R4.reuse ;  /* 0x000000017c7ca824 */ /* 0x100fe200078e0a04 */
[C---:B------:R-:W-:Y:S01]  /*1ad0*/  ISETP.GT.U32.AND P2, PT, R4.reuse, R53, PT ;  /* 0x000000350400720c */ /* 0x040fe20003f44070 */
[--C-:B------:R-:W-:Y:S01]  /*1ae0*/  @!P1 IMAD.IADD R55, R55, 0x1, -R4.reuse ;  /* 0x0000000137379824 */ /* 0x100fe200078e0a04 */
[----:B------:R-:W-:Y:S01]  /*1af0*/  ISETP.GT.U32.AND P1, PT, R4, R11, PT ;  /* 0x0000000b0400720c */ /* 0x000fe20003f24070 */
[----:B------:R-:W-:Y:S02]  /*1b00*/  IMAD.MOV R15, RZ, RZ, -R15 ;  /* 0x000000ffff0f7224 */ /* 0x000fe400078e0a0f */
[--C-:B------:R-:W-:Y:S01]  /*1b10*/  @!P5 IMAD.IADD R116, R116, 0x1, -R4.reuse ;  /* 0x000000017474d824 */ /* 0x100fe200078e0a04 */
[C---:B------:R-:W-:Y:S01]  /*1b20*/  ISETP.GT.U32.AND P5, PT, R4.reuse, R7, PT ;  /* 0x000000070400720c */ /* 0x040fe20003fa4070 */
[--C-:B------:R-:W-:Y:S01]  /*1b30*/  @!P3 IMAD.IADD R125, R125, 0x1, -R4.reuse ;  /* 0x000000017d7db824 */ /* 0x100fe200078e0a04 */
[----:B------:R-:W-:Y:S01]  /*1b40*/  ISETP.GT.U32.AND P3, PT, R4, R51, PT ;  /* 0x000000330400720c */ /* 0x000fe20003f64070 */
[----:B------:R-:W-:Y:S01]  /*1b50*/  @!P0 IMAD.IADD R54, R54, 0x1, -R4 ;  /* 0x0000000136368824 */ /* 0x000fe200078e0a04 */
[C---:B------:R-:W-:Y:S01]  /*1b60*/  ISETP.GT.U32.AND P0, PT, R4.reuse, R12, PT ;  /* 0x0000000c0400720c */ /* 0x040fe20003f04070 */
[----:B------:R-:W-:-:S02]  /*1b70*/  IMAD R47, R4, R15, R47 ;  /* 0x0000000f042f7224 */ /* 0x000fc400078e022f */
[----:B------:R-:W-:Y:S02]  /*1b80*/  @!P6 IMAD.IADD R52, R52, 0x1, -R4 ;  /* 0x000000013434e824 */ /* 0x000fe400078e0a04 */
[----:B------:R-:W-:-:S03]  /*1b90*/  IMAD.HI.U32 R15, R9, R45, RZ ;  /* 0x0000002d090f7227 */ /* 0x000fc600078e00ff */
[C---:B------:R-:W-:Y:S01]  /*1ba0*/  ISETP.GT.U32.AND P6, PT, R4.reuse, R52, PT ;  /* 0x000000340400720c */ /* 0x040fe20003fc4070 */
[----:B------:R-:W-:Y:S02]  /*1bb0*/  IMAD.MOV R15, RZ, RZ, -R15 ;  /* 0x000000ffff0f7224 */ /* 0x000fe400078e0a0f */
[----:B------:R-:W-:Y:S02]  /*1bc0*/  IMAD R46, R4, R17, R46 ;  /* 0x00000011042e7224 */ /* 0x000fe400078e022e */
[--C-:B------:R-:W-:Y:S01]  /*1bd0*/  @!P4 IMAD.IADD R10, R10, 0x1, -R4.reuse ;  /* 0x000000010a0ac824 */ /* 0x100fe200078e0a04 */
[C---:B------:R-:W-:Y:S01]  /*1be0*/  ISETP.GT.U32.AND P4, PT, R4.reuse, R50, PT ;  /* 0x000000320400720c */ /* 0x040fe20003f84070 */
[--C-:B------:R-:W-:Y:S01]  /*1bf0*/  @!P2 IMAD.IADD R53, R53, 0x1, -R4.reuse ;  /* 0x000000013535a824 */ /* 0x100fe200078e0a04 */
[C---:B------:R-:W-:Y:S01]  /*1c00*/  ISETP.GT.U32.AND P2, PT, R4.reuse, R49, PT ;  /* 0x000000310400720c */ /* 0x040fe20003f44070 */
[----:B------:R-:W-:Y:S01]  /*1c10*/  @!P1 IMAD.IADD R11, R11, 0x1, -R4 ;  /* 0x000000010b0b9824 */ /* 0x000fe200078e0a04 */
[C---:B------:R-:W-:Y:S01]  /*1c20*/  ISETP.GT.U32.AND P1, PT, R4.reuse, R48, PT ;  /* 0x000000300400720c */ /* 0x040fe20003f24070 */
[----:B------:R-:W-:-:S02]  /*1c30*/  IMAD R45, R4, R15, R45 ;  /* 0x0000000f042d7224 */ /* 0x000fc400078e022d */
[--C-:B------:R-:W-:Y:S01]  /*1c40*/  @!P5 IMAD.IADD R7, R7, 0x1, -R4.reuse ;  /* 0x000000010707d824 */ /* 0x100fe200078e0a04 */
[C---:B------:R-:W-:Y:S01]  /*1c50*/  ISETP.GT.U32.AND P5, PT, R4.reuse, R47, PT ;  /* 0x0000002f0400720c */ /* 0x040fe20003fa4070 */
[--C-:B------:R-:W-:Y:S01]  /*1c60*/  @!P3 IMAD.IADD R51, R51, 0x1, -R4.reuse ;  /* 0x000000013333b824 */ /* 0x100fe200078e0a04 */
[----:B------:R-:W-:Y:S01]  /*1c70*/  ISETP.GT.U32.AND P3, PT, R4, R14, PT ;  /* 0x0000000e0400720c */ /* 0x000fe20003f64070 */
[--C-:B------:R-:W-:Y:S01]  /*1c80*/  @!P0 IMAD.IADD R12, R12, 0x1, -R4.reuse ;  /* 0x000000010c0c8824 */ /* 0x100fe200078e0a04 */
[----:B------:R-:W-:Y:S01]  /*1c90*/  ISETP.GT.U32.AND P0, PT, R4, R46, PT ;  /* 0x0000002e0400720c */ /* 0x000fe20003f04070 */
[--C-:B------:R-:W-:Y:S01]  /*1ca0*/  @!P6 IMAD.IADD R52, R52, 0x1, -R4.reuse ;  /* 0x000000013434e824 */ /* 0x100fe200078e0a04 */
[----:B------:R-:W-:Y:S01]  /*1cb0*/  ISETP.GT.U32.AND P6, PT, R4, R13, PT ;  /* 0x0000000d0400720c */ /* 0x000fe20003fc4070 */
[--C-:B------:R-:W-:Y:S01]  /*1cc0*/  @!P4 IMAD.IADD R50, R50, 0x1, -R4.reuse ;  /* 0x000000013232c824 */ /* 0x100fe200078e0a04 */
[----:B------:R-:W-:Y:S01]  /*1cd0*/  ISETP.GT.U32.AND P4, PT, R4, R45, PT ;  /* 0x0000002d0400720c */ /* 0x000fe20003f84070 */
[----:B------:R-:W-:-:S02]  /*1ce0*/  @!P2 IMAD.IADD R49, R49, 0x1, -R4 ;  /* 0x000000013131a824 */ /* 0x000fc400078e0a04 */
[--C-:B------:R-:W-:Y:S01]  /*1cf0*/  @!P1 IMAD.IADD R48, R48, 0x1, -R4.reuse ;  /* 0x0000000130309824 */ /* 0x100fe200078e0a04 */
[C---:B------:R-:W-:Y:S01]  /*1d00*/  ISETP.GT.U32.AND P1, PT, R4.reuse, R7, PT ;  /* 0x000000070400720c */ /* 0x040fe20003f24070 */
[--C-:B------:R-:W-:Y:S01]  /*1d10*/  @!P5 IMAD.IADD R47, R47, 0x1, -R4.reuse ;  /* 0x000000012f2fd824 */ /* 0x100fe200078e0a04 */
[----:B------:R-:W-:Y:S01]  /*1d20*/  ISETP.GT.U32.AND P5, PT, R4, R51, PT ;  /* 0x000000330400720c */ /* 0x000fe20003fa4070 */
[--C-:B------:R-:W-:Y:S01]  /*1d30*/  @!P3 IMAD.IADD R14, R14, 0x1, -R4.reuse ;  /* 0x000000010e0eb824 */ /* 0x100fe200078e0a04 */
[----:B------:R-:W-:Y:S01]  /*1d40*/  ISETP.GT.U32.AND P3, PT, R4, R12, PT ;  /* 0x0000000c0400720c */ /* 0x000fe20003f64070 */
[--C-:B------:R-:W-:Y:S01]  /*1d50*/  @!P0 IMAD.IADD R46, R46, 0x1, -R4.reuse ;  /* 0x000000012e2e8824 */ /* 0x100fe200078e0a04 */
[C---:B------:R-:W-:Y:S02]  /*1d60*/  ISETP.GT.U32.AND P0, PT, R4.reuse, R50, PT ;  /* 0x000000320400720c */ /* 0x040fe40003f04070 */
[----:B------:R-:W-:Y:S02]  /*1d70*/  IABS R107, R107 ;  /* 0x0000006b006b7213 */ /* 0x000fe40000000000 */
[----:B------:R-:W-:Y:S01]  /*1d80*/  IABS R109, R109 ;  /* 0x0000006d006d7213 */ /* 0x000fe20000000000 */
[--C-:B------:R-:W-:Y:S01]  /*1d90*/  @!P6 IMAD.IADD R13, R13, 0x1, -R4.reuse ;  /* 0x000000010d0de824 */ /* 0x100fe200078e0a04 */
[----:B------:R-:W-:Y:S01]  /*1da0*/  IABS R41, R21 ;  /* 0x0000001500297213 */ /* 0x000fe20000000000 */
[--C-:B------:R-:W-:Y:S01]  /*1db0*/  @!P4 IMAD.IADD R45, R45, 0x1, -R4.reuse ;  /* 0x000000012d2dc824 */ /* 0x100fe200078e0a04 */
[C---:B------:R-:W-:Y:S01]  /*1dc0*/  ISETP.GT.U32.AND P4, PT, R4.reuse, R49, PT ;  /* 0x000000310400720c */ /* 0x040fe20003f84070 */
[----:B------:R-:W-:Y:S01]  /*1dd0*/  @!P1 IMAD.IADD R7, R7, 0x1, -R4 ;  /* 0x0000000107079824 */ /* 0x000fe200078e0a04 */
[----:B------:R-:W-:-:S02]  /*1de0*/  ISETP.GT.U32.AND P1, PT, R4, R48, PT ;  /* 0x000000300400720c */ /* 0x000fc40003f24070 */
[----:B------:R-:W-:Y:S01]  /*1df0*/  IABS R110, R110 ;  /* 0x0000006e006e7213 */ /* 0x000fe20000000000 */
[--C-:B------:R-:W-:Y:S01]  /*1e00*/  @!P5 IMAD.IADD R51, R51, 0x1, -R4.reuse ;  /* 0x000000013333d824 */ /* 0x100fe200078e0a04 */
[----:B------:R-:W-:Y:S01]  /*1e10*/  ISETP.GT.U32.AND P5, PT, R4, R47, PT ;  /* 0x0000002f0400720c */ /* 0x000fe20003fa4070 */
[--C-:B------:R-:W-:Y:S01]  /*1e20*/  @!P3 IMAD.IADD R12, R12, 0x1, -R4.reuse ;  /* 0x000000010c0cb824 */ /* 0x100fe200078e0a04 */
[----:B------:R-:W-:Y:S01]  /*1e30*/  ISETP.GT.U32.AND P3, PT, R4, R14, PT ;  /* 0x0000000e0400720c */ /* 0x000fe20003f64070 */
[----:B------:R-:W-:Y:S01]  /*1e40*/  @!P0 IMAD.IADD R50, R50, 0x1, -R4 ;  /* 0x0000000132328824 */ /* 0x000fe200078e0a04 */
[----:B------:R-:W-:Y:S02]  /*1e50*/  ISETP.GT.U32.AND P0, PT, R4, R46, PT ;  /* 0x0000002e0400720c */ /* 0x000fe40003f04070 */
[----:B------:R-:W-:Y:S02]  /*1e60*/  IABS R39, R23 ;  /* 0x0000001700277213 */ /* 0x000fe40000000000 */
[----:B--2---:R-:W-:-:S02]  /*1e70*/  IABS R42, R20 ;  /* 0x00000014002a7213 */ /* 0x004fc40000000000 */
[----:B------:R-:W-:Y:S02]  /*1e80*/  IABS R40, R22 ;  /* 0x0000001600287213 */ /* 0x000fe40000000000 */
[----:B------:R-:W-:Y:S02]  /*1e90*/  IABS R37, R121 ;  /* 0x0000007900257213 */ /* 0x000fe40000000000 */
[----:B------:R-:W-:Y:S01]  /*1ea0*/  ISETP.GT.U32.AND P6, PT, R4, R11, PT ;  /* 0x0000000b0400720c */ /* 0x000fe20003fc4070 */
[--C-:B------:R-:W-:Y:S01]  /*1eb0*/  @!P4 IMAD.IADD R49, R49, 0x1, -R4.reuse ;  /* 0x000000013131c824 */ /* 0x100fe200078e0a04 */
[----:B------:R-:W-:Y:S01]  /*1ec0*/  IABS R38, R122 ;  /* 0x0000007a00267213 */ /* 0x000fe20000000000 */
[--C-:B------:R-:W-:Y:S01]  /*1ed0*/  @!P1 IMAD.IADD R48, R48, 0x1, -R4.reuse ;  /* 0x0000000130309824 */ /* 0x100fe200078e0a04 */
[----:B------:R-:W-:Y:S02]  /*1ee0*/  IABS R111, R111 ;  /* 0x0000006f006f7213 */ /* 0x000fe40000000000 */
[----:B------:R-:W-:Y:S01]  /*1ef0*/  ISETP.GT.U32.AND P4, PT, R4, R45, PT ;  /* 0x0000002d0400720c */ /* 0x000fe20003f84070 */
[----:B------:R-:W-:-:S02]  /*1f00*/  @!P5 IMAD.IADD R47, R47, 0x1, -R4 ;  /* 0x000000012f2fd824 */ /* 0x000fc400078e0a04 */
[--C-:B------:R-:W-:Y:S02]  /*1f10*/  @!P3 IMAD.IADD R14, R14, 0x1, -R4.reuse ;  /* 0x000000010e0eb824 */ /* 0x100fe400078e0a04 */
[--C-:B------:R-:W-:Y:S01]  /*1f20*/  @!P0 IMAD.IADD R46, R46, 0x1, -R4.reuse ;  /* 0x000000012e2e8824 */ /* 0x100fe200078e0a04 */
[----:B------:R-:W-:Y:S01]  /*1f30*/  IABS R35, R119 ;  /* 0x0000007700237213 */ /* 0x000fe20000000000 */
[--C-:B------:R-:W-:Y:S01]  /*1f40*/  @!P6 IMAD.IADD R11, R11, 0x1, -R4.reuse ;  /* 0x000000010b0be824 */ /* 0x100fe200078e0a04 */
[----:B------:R-:W-:Y:S02]  /*1f50*/  IABS R36, R120 ;  /* 0x0000007800247213 */ /* 0x000fe40000000000 */
[----:B------:R-:W-:Y:S02]  /*1f60*/  IABS R112, R112 ;  /* 0x0000007000707213 */ /* 0x000fe40000000000 */
[----:B------:R-:W-:Y:S01]  /*1f70*/  IABS R114, R114 ;  /* 0x0000007200727213 */ /* 0x000fe20000000000 */
[----:B------:R-:W-:Y:S01]  /*1f80*/  @!P4 IMAD.IADD R45, R45, 0x1, -R4 ;  /* 0x000000012d2dc824 */ /* 0x000fe200078e0a04 */
[----:B------:R-:W-:-:S02]  /*1f90*/  IABS R34, R118 ;  /* 0x0000007600227213 */ /* 0x000fc40000000000 */
[----:B------:R-:W-:Y:S02]  /*1fa0*/  IABS R113, R113 ;  /* 0x0000007100717213 */ /* 0x000fe40000000000 */
[----:B------:R-:W-:Y:S02]  /*1fb0*/  IABS R33, R117 ;  /* 0x0000007500217213 */ /* 0x000fe40000000000 */
[----:B----4-:R-:W-:-:S05]  /*1fc0*/  IABS R18, R18 ;  /* 0x0000001200127213 */ /* 0x010fca0000000000 */
[----:B------:R-:W-:Y:S01]  /*1fd0*/  IMAD.HI.U32 R15, R9, R18, RZ ;  /* 0x00000012090f7227 */ /* 0x000fe200078e00ff */
[----:B---3--:R-:W-:-:S03]  /*1fe0*/  IABS R43, R16 ;  /* 0x00000010002b7213 */ /* 0x008fc60000000000 */
[----:B------:R-:W-:Y:S02]  /*1ff0*/  IMAD.MOV R15, RZ, RZ, -R15 ;  /* 0x000000ffff0f7224 */ /* 0x000fe400078e0a0f */
[----:B------:R-:W-:-:S04]  /*2000*/  IMAD.HI.U32 R17, R9, R43, RZ ;  /* 0x0000002b09117227 */ /* 0x000fc800078e00ff */
[----:B------:R-:W-:Y:S01]  /*2010*/  IMAD R15, R4, R15, R18 ;  /* 0x0000000f040f7224 */ /* 0x000fe200078e0212 */
[----:B------:R-:W-:Y:S01]  /*2020*/  IABS R44, R19 ;  /* 0x00000013002c7213 */ /* 0x000fe20000000000 */
[----:B------:R-:W-:-:S03]  /*2030*/  IMAD.MOV R20, RZ, RZ, -R17 ;  /* 0x000000ffff147224 */ /* 0x000fc600078e0a11 */
[----:B------:R-:W-:Y:S01]  /*2040*/  ISETP.GT.U32.AND P2, PT, R4, R15, PT ;  /* 0x0000000f0400720c */ /* 0x000fe20003f44070 */
[----:B------:R-:W-:-:S04]  /*2050*/  IMAD.HI.U32 R17, R9, R42, RZ ;  /* 0x0000002a09117227 */ /* 0x000fc800078e00ff */
[----:B------:R-:W-:-:S04]  /*2060*/  IMAD.HI.U32 R16, R9, R44, RZ ;  /* 0x0000002c09107227 */ /* 0x000fc800078e00ff */
[----:B------:R-:W-:Y:S02]  /*2070*/  IMAD.MOV R17, RZ, RZ, -R17 ;  /* 0x000000ffff117224 */ /* 0x000fe400078e0a11 */
[----:B------:R-:W-:Y:S02]  /*2080*/  IMAD.MOV R19, RZ, RZ, -R16 ;  /* 0x000000ffff137224 */ /* 0x000fe400078e0a10 */
[----:B------:R-:W-:-:S04]  /*2090*/  IMAD.HI.U32 R16, R9, R107, RZ ;  /* 0x0000006b09107227 */ /* 0x000fc800078e00ff */
[----:B------:R-:W-:Y:S02]  /*20a0*/  IMAD R42, R4, R17, R42 ;  /* 0x00000011042a7224 */ /* 0x000fe400078e022a */
[----:B------:R-:W-:-:S04]  /*20b0*/  IMAD.HI.U32 R17, R9, R109, RZ ;  /* 0x0000006d09117227 */ /* 0x000fc800078e00ff */
[----:B------:R-:W-:Y:S01]  /*20c0*/  @!P2 IMAD.IADD R15, R15, 0x1, -R4 ;  /* 0x000000010f0fa824 */ /* 0x000fe200078e0a04 */
[C---:B------:R-:W-:Y:S01]  /*20d0*/  ISETP.GT.U32.AND P2, PT, R4.reuse, R13, PT ;  /* 0x0000000d0400720c */ /* 0x040fe20003f44070 */
[----:B------:R-:W-:Y:S02]  /*20e0*/  IMAD.MOV R16, RZ, RZ, -R16 ;  /* 0x000000ffff107224 */ /* 0x000fe400078e0a10 */
[----:B------:R-:W-:Y:S02]  /*20f0*/  IMAD.MOV R17, RZ, RZ, -R17 ;  /* 0x000000ffff117224 */ /* 0x000fe400078e0a11 */
[----:B------:R-:W-:Y:S02]  /*2100*/  IMAD R107, R4, R16, R107 ;  /* 0x00000010046b7224 */ /* 0x000fe400078e026b */
[----:B------:R-:W-:-:S04]  /*2110*/  IMAD.HI.U32 R16, R9, R41, RZ ;  /* 0x0000002909107227 */ /* 0x000fc800078e00ff */
[----:B------:R-:W-:Y:S02]  /*2120*/  IMAD R109, R4, R17, R109 ;  /* 0x00000011046d7224 */ /* 0x000fe400078e026d */
[----:B------:R-:W-:-:S04]  /*2130*/  IMAD.HI.U32 R17, R9, R110, RZ ;  /* 0x0000006e09117227 */ /* 0x000fc800078e00ff */
[C---:B------:R-:W-:Y:S02]  /*2140*/  IMAD R44, R4.reuse, R19, R44 ;  /* 0x00000013042c7224 */ /* 0x040fe400078e022c */
[----:B------:R-:W-:Y:S02]  /*2150*/  IMAD R43, R4, R20, R43 ;  /* 0x00000014042b7224 */ /* 0x000fe400078e022b */
[----:B------:R-:W-:Y:S02]  /*2160*/  IMAD.MOV R19, RZ, RZ, -R16 ;  /* 0x000000ffff137224 */ /* 0x000fe400078e0a10 */
[----:B------:R-:W-:-:S04]  /*2170*/  IMAD.HI.U32 R16, R9, R39, RZ ;  /* 0x0000002709107227 */ /* 0x000fc800078e00ff */
[----:B------:R-:W-:Y:S01]  /*2180*/  IMAD.MOV R17, RZ, RZ, -R17 ;  /* 0x000000ffff117224 */ /* 0x000fe200078e0a11 */
[C---:B------:R-:W-:Y:S01]  /*2190*/  ISETP.GT.U32.AND P1, PT, R4.reuse, R43, PT ;  /* 0x0000002b0400720c */ /* 0x040fe20003f24070 */
[C---:B------:R-:W-:Y:S02]  /*21a0*/  IMAD R41, R4.reuse, R19, R41 ;  /* 0x0000001304297224 */ /* 0x040fe400078e0229 */
[----:B------:R-:W-:Y:S01]  /*21b0*/  @!P2 IMAD.IADD R13, R13, 0x1, -R4 ;  /* 0x000000010d0da824 */ /* 0x000fe200078e0a04 */
[----:B------:R-:W-:Y:S01]  /*21c0*/  ISETP.GT.U32.AND P2, PT, R4, R44, PT ;  /* 0x0000002c0400720c */ /* 0x000fe20003f44070 */
[----:B------:R-:W-:-:S04]  /*21d0*/  IMAD.HI.U32 R18, R9, R40, RZ ;  /* 0x0000002809127227 */ /* 0x000fc800078e00ff */
[----:B------:R-:W-:Y:S02]  /*21e0*/  IMAD.MOV R16, RZ, RZ, -R16 ;  /* 0x000000ffff107224 */ /* 0x000fe400078e0a10 */
[C---:B------:R-:W-:Y:S02]  /*21f0*/  IMAD R110, R4.reuse, R17, R110 ;  /* 0x00000011046e7224 */ /* 0x040fe400078e026e */
[----:B------:R-:W-:Y:S01]  /*2200*/  IMAD.HI.U32 R17, R9, R37, RZ ;  /* 0x0000002509117227 */ /* 0x000fe200078e00ff */
[C---:B------:R-:W-:Y:S02]  /*2210*/  ISETP.GT.U32.AND P5, PT, R4.reuse, R107, PT ;  /* 0x0000006b0400720c */ /* 0x040fe40003fa4070 */
[C---:B------:R-:W-:Y:S01]  /*2220*/  ISETP.GT.U32.AND P3, PT, R4.reuse, R42, PT ;  /* 0x0000002a0400720c */ /* 0x040fe20003f64070 */
[----:B------:R-:W-:Y:S01]  /*2230*/  IMAD.MOV R21, RZ, RZ, -R18 ;  /* 0x000000ffff157224 */ /* 0x000fe200078e0a12 */
[C---:B------:R-:W-:Y:S01]  /*2240*/  ISETP.GT.U32.AND P0, PT, R4.reuse, R41, PT ;  /* 0x000000290400720c */ /* 0x040fe20003f04070 */
[----:B------:R-:W-:-:S02]  /*2250*/  IMAD R39, R4, R16, R39 ;  /* 0x0000001004277224 */ /* 0x000fc400078e0227 */
[----:B------:R-:W-:-:S04]  /*2260*/  IMAD.HI.U32 R16, R9, R38, RZ ;  /* 0x0000002609107227 */ /* 0x000fc800078e00ff */
[----:B------:R-:W-:-:S04]  /*2270*/  IMAD.HI.U32 R18, R9, R111, RZ ;  /* 0x0000006f09127227 */ /* 0x000fc800078e00ff */
[----:B------:R-:W-:Y:S01]  /*2280*/  IMAD.MOV R17, RZ, RZ, -R17 ;  /* 0x000000ffff117224 */ /* 0x000fe200078e0a11 */
[C---:B------:R-:W-:Y:S01]  /*2290*/  ISETP.GT.U32.AND P6, PT, R4.reuse, R15, PT ;  /* 0x0000000f0400720c */ /* 0x040fe20003fc4070 */
[----:B------:R-:W-:Y:S02]  /*22a0*/  IMAD.MOV R19, RZ, RZ, -R16 ;  /* 0x000000ffff137224 */ /* 0x000fe400078e0a10 */
[----:B------:R-:W-:Y:S02]  /*22b0*/  IMAD.MOV R18, RZ, RZ, -R18 ;  /* 0x000000ffff127224 */ /* 0x000fe400078e0a12 */
[C---:B------:R-:W-:Y:S02]  /*22c0*/  IMAD R37, R4.reuse, R17, R37 ;  /* 0x0000001104257224 */ /* 0x040fe400078e0225 */
[----:B------:R-:W-:Y:S01]  /*22d0*/  IMAD.HI.U32 R17, R9, R35, RZ ;  /* 0x0000002309117227 */ /* 0x000fe200078e00ff */
[----:B------:R-:W-:-:S03]  /*22e0*/  ISETP.GT.U32.AND P4, PT, R4, R109, PT ;  /* 0x0000006d0400720c */ /* 0x000fc60003f84070 */
[C---:B------:R-:W-:Y:S02]  /*22f0*/  IMAD R38, R4.reuse, R19, R38 ;  /* 0x0000001304267224 */ /* 0x040fe400078e0226 */
[----:B------:R-:W-:Y:S02]  /*2300*/  IMAD R111, R4, R18, R111 ;  /* 0x00000012046f7224 */ /* 0x000fe400078e026f */
[--C-:B------:R-:W-:Y:S01]  /*2310*/  @!P2 IMAD.IADD R44, R44, 0x1, -R4.reuse ;  /* 0x000000012c2ca824 */ /* 0x100fe200078e0a04 */
[C---:B------:R-:W-:Y:S01]  /*2320*/  ISETP.GT.U32.AND P2, PT, R4.reuse, R39, PT ;  /* 0x000000270400720c */ /* 0x040fe20003f44070 */
[----:B------:R-:W-:Y:S01]  /*2330*/  @!P1 IMAD.IADD R43, R43, 0x1, -R4 ;  /* 0x000000012b2b9824 */ /* 0x000fe200078e0a04 */
[----:B------:R-:W-:Y:S01]  /*2340*/  ISETP.GT.U32.AND P1, PT, R4, R110, PT ;  /* 0x0000006e0400720c */ /* 0x000fe20003f24070 */
[----:B------:R-:W-:-:S04]  /*2350*/  IMAD.HI.U32 R16, R9, R36, RZ ;  /* 0x0000002409107227 */ /* 0x000fc800078e00ff */
[----:B------:R-:W-:Y:S02]  /*2360*/  IMAD.MOV R17, RZ, RZ, -R17 ;  /* 0x000000ffff117224 */ /* 0x000fe400078e0a11 */
[--C-:B------:R-:W-:Y:S01]  /*2370*/  @!P5 IMAD.IADD R107, R107, 0x1, -R4.reuse ;  /* 0x000000016b6bd824 */ /* 0x100fe200078e0a04 */
[----:B------:R-:W-:Y:S01]  /*2380*/  ISETP.GT.U32.AND P5, PT, R4, R38, PT ;  /* 0x000000260400720c */ /* 0x000fe20003fa4070 */
[--C-:B------:R-:W-:Y:S01]  /*2390*/  @!P3 IMAD.IADD R42, R42, 0x1, -R4.reuse ;  /* 0x000000012a2ab824 */ /* 0x100fe200078e0a04 */
[C---:B------:R-:W-:Y:S01]  /*23a0*/  ISETP.GT.U32.AND P3, PT, R4.reuse, R37, PT ;  /* 0x000000250400720c */ /* 0x040fe20003f64070 */
[----:B------:R-:W-:Y:S01]  /*23b0*/  @!P0 IMAD.IADD R41, R41, 0x1, -R4 ;  /* 0x0000000129298824 */ /* 0x000fe200078e0a04 */
[C---:B------:R-:W-:Y:S01]  /*23c0*/  ISETP.GT.U32.AND P0, PT, R4.reuse, R111, PT ;  /* 0x0000006f0400720c */ /* 0x040fe20003f04070 */
[----:B------:R-:W-:Y:S02]  /*23d0*/  IMAD.MOV R19, RZ, RZ, -R16 ;  /* 0x000000ffff137224 */ /* 0x000fe400078e0a10 */
[----:B------:R-:W-:-:S02]  /*23e0*/  IMAD R35, R4, R17, R35 ;  /* 0x0000001104237224 */ /* 0x000fc400078e0223 */
[----:B------:R-:W-:Y:S02]  /*23f0*/  IMAD R40, R4, R21, R40 ;  /* 0x0000001504287224 */ /* 0x000fe400078e0228 */
[----:B------:R-:W-:-:S04]  /*2400*/  IMAD.HI.U32 R16, R9, R112, RZ ;  /* 0x0000007009107227 */ /* 0x000fc800078e00ff */
[----:B------:R-:W-:-:S04]  /*2410*/  IMAD.HI.U32 R17, R9, R114, RZ ;  /* 0x0000007209117227 */ /* 0x000fc800078e00ff */
[----:B------:R-:W-:-:S04]  /*2420*/  IMAD.HI.U32 R18, R9, R34, RZ ;  /* 0x0000002209127227 */ /* 0x000fc800078e00ff */
[C---:B------:R-:W-:Y:S02]  /*2430*/  IMAD R36, R4.reuse, R19, R36 ;  /* 0x0000001304247224 */ /* 0x040fe400078e0224 */
[----:B------:R-:W-:Y:S02]  /*2440*/  IMAD.MOV R19, RZ, RZ, -R16 ;  /* 0x000000ffff137224 */ /* 0x000fe400078e0a10 */
[----:B------:R-:W-:Y:S02]  /*2450*/  IMAD.MOV R21, RZ, RZ, -R17 ;  /* 0x000000ffff157224 */ /* 0x000fe400078e0a11 */
[----:B------:R-:W-:Y:S01]  /*2460*/  @!P6 IMAD.IADD R15, R15, 0x1, -R4 ;  /* 0x000000010f0fe824 */ /* 0x000fe200078e0a04 */
[----:B------:R-:W-:Y:S01]  /*2470*/  ISETP.GT.U32.AND P6, PT, R4, R40, PT ;  /* 0x000000280400720c */ /* 0x000fe20003fc4070 */
[----:B------:R-:W-:-:S04]  /*2480*/  IMAD.HI.U32 R16, R9, R113, RZ ;  /* 0x0000007109107227 */ /* 0x000fc800078e00ff */
[----:B------:R-:W-:Y:S02]  /*2490*/  IMAD.MOV R17, RZ, RZ, -R18 ;  /* 0x000000ffff117224 */ /* 0x000fe400078e0a12 */
[----:B------:R-:W-:Y:S01]  /*24a0*/  IMAD.HI.U32 R18, R9, R33, RZ ;  /* 0x0000002109127227 */ /* 0x000fe200078e00ff */
[----:B------:R-:W-:-:S03]  /*24b0*/  IABS R117, R108 ;  /* 0x0000006c00757213 */ /* 0x000fc60000000000 */
[C---:B------:R-:W-:Y:S02]  /*24c0*/  IMAD R112, R4.reuse, R19, R112 ;  /* 0x0000001304707224 */ /* 0x040fe400078e0270 */
[--C-:B------:R-:W-:Y:S01]  /*24d0*/  @!P4 IMAD.IADD R109, R109, 0x1, -R4.reuse ;  /* 0x000000016d6dc824 */ /* 0x100fe200078e0a04 */
[C---:B------:R-:W-:Y:S01]  /*24e0*/  ISETP.GT.U32.AND P4, PT, R4.reuse, R36, PT ;  /* 0x000000240400720c */ /* 0x040fe20003f84070 */
[--C-:B------:R-:W-:Y:S01]  /*24f0*/  @!P2 IMAD.IADD R39, R39, 0x1, -R4.reuse ;  /* 0x000000012727a824 */ /* 0x100fe200078e0a04 */
[----:B------:R-:W-:Y:S01]  /*2500*/  ISETP.GT.U32.AND P2, PT, R4, R43, PT ;  /* 0x0000002b0400720c */ /* 0x000fe20003f44070 */
[----:B------:R-:W-:Y:S01]  /*2510*/  @!P1 IMAD.IADD R110, R110, 0x1, -R4 ;  /* 0x000000016e6e9824 */ /* 0x000fe200078e0a04 */
[----:B------:R-:W-:Y:S01]  /*2520*/  ISETP.GT.U32.AND P1, PT, R4, R107, PT ;  /* 0x0000006b0400720c */ /* 0x000fe20003f24070 */
[----:B------:R-:W-:Y:S02]  /*2530*/  IMAD.MOV R19, RZ, RZ, -R16 ;  /* 0x000000ffff137224 */ /* 0x000fe400078e0a10 */
[----:B------:R-:W-:-:S02]  /*2540*/  IMAD.MOV R16, RZ, RZ, -R18 ;  /* 0x000000ffff107224 */ /* 0x000fc400078e0a12 */
[--C-:B------:R-:W-:Y:S01]  /*2550*/  @!P5 IMAD.IADD R38, R38, 0x1, -R4.reuse ;  /* 0x000000012626d824 */ /* 0x100fe200078e0a04 */
[C---:B------:R-:W-:Y:S01]  /*2560*/  ISETP.GT.U32.AND P5, PT, R4.reuse, R42, PT ;  /* 0x0000002a0400720c */ /* 0x040fe20003fa4070 */
[--C-:B------:R-:W-:Y:S01]  /*2570*/  @!P3 IMAD.IADD R37, R37, 0x1, -R4.reuse ;  /* 0x000000012525b824 */ /* 0x100fe200078e0a04 */
[C---:B------:R-:W-:Y:S01]  /*2580*/  ISETP.GT.U32.AND P3, PT, R4.reuse, R41, PT ;  /* 0x000000290400720c */ /* 0x040fe20003f64070 */
[----:B------:R-:W-:Y:S01]  /*2590*/  @!P0 IMAD.IADD R111, R111, 0x1, -R4 ;  /* 0x000000016f6f8824 */ /* 0x000fe200078e0a04 */
[C---:B------:R-:W-:Y:S01]  /*25a0*/  ISETP.GT.U32.AND P0, PT, R4.reuse, R109, PT ;  /* 0x0000006d0400720c */ /* 0x040fe20003f04070 */
[----:B------:R-:W-:Y:S02]  /*25b0*/  IMAD R33, R4, R16, R33 ;  /* 0x0000001004217224 */ /* 0x000fe400078e0221 */
[----:B------:R-:W-:Y:S01]  /*25c0*/  IMAD.HI.U32 R16, R9, R117, RZ ;  /* 0x0000007509107227 */ /* 0x000fe200078e00ff */
[----:B------:R-:W-:-:S03]  /*25d0*/  IABS R118, R104 ;  /* 0x0000006800767213 */ /* 0x000fc60000000000 */
[----:B------:R-:W-:Y:S01]  /*25e0*/  @!P6 IMAD.IADD R40, R40, 0x1, -R4 ;  /* 0x000000012828e824 */ /* 0x000fe200078e0a04 */
[----:B------:R-:W-:Y:S01]  /*25f0*/  ISETP.GT.U32.AND P6, PT, R4, R44, PT ;  /* 0x0000002c0400720c */ /* 0x000fe20003fc4070 */
[----:B------:R-:W-:Y:S02]  /*2600*/  IMAD.MOV R16, RZ, RZ, -R16 ;  /* 0x000000ffff107224 */ /* 0x000fe400078e0a10 */
[--C-:B------:R-:W-:Y:S01]  /*2610*/  @!P4 IMAD.IADD R36, R36, 0x1, -R4.reuse ;  /* 0x000000012424c824 */ /* 0x100fe200078e0a04 */
[C---:B------:R-:W-:Y:S01]  /*2620*/  ISETP.GT.U32.AND P4, PT, R4.reuse, R40, PT ;  /* 0x000000280400720c */ /* 0x040fe20003f84070 */
[--C-:B------:R-:W-:Y:S01]  /*2630*/  @!P2 IMAD.IADD R43, R43, 0x1, -R4.reuse ;  /* 0x000000012b2ba824 */ /* 0x100fe200078e0a04 */
[C---:B------:R-:W-:Y:S01]  /*2640*/  ISETP.GT.U32.AND P2, PT, R4.reuse, R39, PT ;  /* 0x000000270400720c */ /* 0x040fe20003f44070 */
[----:B------:R-:W-:Y:S01]  /*2650*/  @!P1 IMAD.IADD R107, R107, 0x1, -R4 ;  /* 0x000000016b6b9824 */ /* 0x000fe200078e0a04 */
[C---:B------:R-:W-:Y:S01]  /*2660*/  ISETP.GT.U32.AND P1, PT, R4.reuse, R110, PT ;  /* 0x0000006e0400720c */ /* 0x040fe20003f24070 */
[----:B------:R-:W-:-:S02]  /*2670*/  IMAD R117, R4, R16, R117 ;  /* 0x0000001004757224 */ /* 0x000fc400078e0275 */
[----:B------:R-:W-:Y:S01]  /*2680*/  IMAD.HI.U32 R16, R9, R118, RZ ;  /* 0x0000007609107227 */ /* 0x000fe200078e00ff */
[----:B------:R-:W-:-:S03]  /*2690*/  IABS R28, R102 ;  /* 0x00000066001c7213 */ /* 0x000fc60000000000 */
[--C-:B------:R-:W-:Y:S01]  /*26a0*/  @!P5 IMAD.IADD R42, R42, 0x1, -R4.reuse ;  /* 0x000000012a2ad824 */ /* 0x100fe200078e0a04 */
[C---:B------:R-:W-:Y:S01]  /*26b0*/  ISETP.GT.U32.AND P5, PT, R4.reuse, R37, PT ;  /* 0x000000250400720c */ /* 0x040fe20003fa4070 */
[--C-:B------:R-:W-:Y:S01]  /*26c0*/  @!P3 IMAD.IADD R41, R41, 0x1, -R4.reuse ;  /* 0x000000012929b824 */ /* 0x100fe200078e0a04 */
[C---:B------:R-:W-:Y:S01]  /*26d0*/  ISETP.GT.U32.AND P3, PT, R4.reuse, R111, PT ;  /* 0x0000006f0400720c */ /* 0x040fe20003f64070 */
[----:B------:R-:W-:Y:S01]  /*26e0*/  @!P0 IMAD.IADD R109, R109, 0x1, -R4 ;  /* 0x000000016d6d8824 */ /* 0x000fe200078e0a04 */
[C---:B------:R-:W-:Y:S01]  /*26f0*/  ISETP.GT.U32.AND P0, PT, R4.reuse, R36, PT ;  /* 0x000000240400720c */ /* 0x040fe20003f04070 */
[----:B------:R-:W-:Y:S02]  /*2700*/  IMAD R113, R4, R19, R113 ;  /* 0x0000001304717224 */ /* 0x000fe400078e0271 */
[----:B------:R-:W-:-:S04]  /*2710*/  IMAD.HI.U32 R19, R9, R32, RZ ;  /* 0x0000002009137227 */ /* 0x000fc800078e00ff */
[----:B------:R-:W-:Y:S01]  /*2720*/  IMAD.MOV R16, RZ, RZ, -R16 ;  /* 0x000000ffff107224 */ /* 0x000fe200078e0a10 */
[----:B------:R-:W-:Y:S01]  /*2730*/  IABS R30, R105 ;  /* 0x00000069001e7213 */ /* 0x000fe20000000000 */
[C---:B------:R-:W-:Y:S01]  /*2740*/  IMAD R114, R4.reuse, R21, R114 ;  /* 0x0000001504727224 */ /* 0x040fe200078e0272 */
[----:B------:R-:W-:Y:S01]  /*2750*/  IABS R29, R103 ;  /* 0x00000067001d7213 */ /* 0x000fe20000000000 */
[----:B------:R-:W-:Y:S02]  /*2760*/  IMAD.MOV R19, RZ, RZ, -R19 ;  /* 0x000000ffff137224 */ /* 0x000fe400078e0a13 */
[----:B------:R-:W-:Y:S02]  /*2770*/  IMAD R118, R4, R16, R118 ;  /* 0x0000001004767224 */ /* 0x000fe400078e0276 */
[----:B------:R-:W-:Y:S01]  /*2780*/  @!P6 IMAD.IADD R44, R44, 0x1, -R4 ;  /* 0x000000012c2ce824 */ /* 0x000fe200078e0a04 */
[----:B------:R-:W-:Y:S01]  /*2790*/  ISETP.GT.U32.AND P6, PT, R4, R38, PT ;  /* 0x000000260400720c */ /* 0x000fe20003fc4070 */
[----:B------:R-:W-:Y:S01]  /*27a0*/  IMAD.HI.U32 R16, R9, R28, RZ ;  /* 0x0000001c09107227 */ /* 0x000fe200078e00ff */
[----:B------:R-:W-:-:S03]  /*27b0*/  IABS R25, R99 ;  /* 0x0000006300197213 */ /* 0x000fc60000000000 */
[----:B------:R-:W-:Y:S02]  /*27c0*/  IMAD R32, R4, R19, R32 ;  /* 0x0000001304207224 */ /* 0x000fe400078e0220 */
[--C-:B------:R-:W-:Y:S01]  /*27d0*/  @!P4 IMAD.IADD R40, R40, 0x1, -R4.reuse ;  /* 0x000000012828c824 */ /* 0x100fe200078e0a04 */
[C---:B------:R-:W-:Y:S01]  /*27e0*/  ISETP.GT.U32.AND P4, PT, R4.reuse, R35, PT ;  /* 0x000000230400720c */ /* 0x040fe20003f84070 */
[--C-:B------:R-:W-:Y:S01]  /*27f0*/  @!P2 IMAD.IADD R39, R39, 0x1, -R4.reuse ;  /* 0x000000012727a824 */ /* 0x100fe200078e0a04 */
[----:B------:R-:W-:Y:S01]  /*2800*/  ISETP.GT.U32.AND P2, PT, R4, R112, PT ;  /* 0x000000700400720c */ /* 0x000fe20003f44070 */
[----:B------:R-:W-:Y:S01]  /*2810*/  @!P1 IMAD.IADD R110, R110, 0x1, -R4 ;  /* 0x000000016e6e9824 */ /* 0x000fe200078e0a04 */
[C---:B------:R-:W-:Y:S01]  /*2820*/  ISETP.GT.U32.AND P1, PT, R4.reuse, R114, PT ;  /* 0x000000720400720c */ /* 0x040fe20003f24070 */
[----:B------:R-:W-:Y:S02]  /*2830*/  IMAD R34, R4, R17, R34 ;  /* 0x0000001104227224 */ /* 0x000fe400078e0222 */
[----:B------:R-:W-:-:S04]  /*2840*/  IMAD.HI.U32 R18, R9, R31, RZ ;  /* 0x0000001f09127227 */ /* 0x000fc800078e00ff */
[----:B------:R-:W-:Y:S02]  /*2850*/  IMAD.MOV R16, RZ, RZ, -R16 ;  /* 0x000000ffff107224 */ /* 0x000fe400078e0a10 */
[----:B------:R-:W-:Y:S01]  /*2860*/  IMAD.HI.U32 R17, R9, R30, RZ ;  /* 0x0000001e09117227 */ /* 0x000fe200078e00ff */
[----:B------:R-:W-:-:S03]  /*2870*/  IABS R119, R101 ;  /* 0x0000006500777213 */ /* 0x000fc60000000000 */
[----:B------:R-:W-:Y:S01]  /*2880*/  IMAD.HI.U32 R19, R9, R29, RZ ;  /* 0x0000001d09137227 */ /* 0x000fe200078e00ff */
[----:B------:R-:W-:-:S03]  /*2890*/  IABS R22, R97 ;  /* 0x0000006100167213 */ /* 0x000fc60000000000 */
[--C-:B------:R-:W-:Y:S01]  /*28a0*/  @!P5 IMAD.IADD R37, R37, 0x1, -R4.reuse ;  /* 0x000000012525d824 */ /* 0x100fe200078e0a04 */
[C---:B------:R-:W-:Y:S01]  /*28b0*/  ISETP.GT.U32.AND P5, PT, R4.reuse, R113, PT ;  /* 0x000000710400720c */ /* 0x040fe20003fa4070 */
[--C-:B------:R-:W-:Y:S01]  /*28c0*/  @!P3 IMAD.IADD R111, R111, 0x1, -R4.reuse ;  /* 0x000000016f6fb824 */ /* 0x100fe200078e0a04 */
[----:B------:R-:W-:Y:S01]  /*28d0*/  ISETP.GT.U32.AND P3, PT, R4, R33, PT ;  /* 0x000000210400720c */ /* 0x000fe20003f64070 */
[----:B------:R-:W-:Y:S01]  /*28e0*/  @!P0 IMAD.IADD R36, R36, 0x1, -R4 ;  /* 0x0000000124248824 */ /* 0x000fe200078e0a04 */
[C---:B------:R-:W-:Y:S01]  /*28f0*/  ISETP.GT.U32.AND P0, PT, R4.reuse, R32, PT ;  /* 0x000000200400720c */ /* 0x040fe20003f04070 */
[----:B------:R-:W-:Y:S02]  /*2900*/  IMAD.MOV R18, RZ, RZ, -R18 ;  /* 0x000000ffff127224 */ /* 0x000fe400078e0a12 */
[----:B------:R-:W-:Y:S02]  /*2910*/  IMAD R28, R4, R16, R28 ;  /* 0x00000010041c7224 */ /* 0x000fe400078e021c */
[----:B------:R-:W-:-:S02]  /*2920*/  IMAD.MOV R17, RZ, RZ, -R17 ;  /* 0x000000ffff117224 */ /* 0x000fc400078e0a11 */
[----:B------:R-:W-:Y:S02]  /*2930*/  IMAD.MOV R19, RZ, RZ, -R19 ;  /* 0x000000ffff137224 */ /* 0x000fe400078e0a13 */
[----:B------:R-:W-:Y:S01]  /*2940*/  IMAD.HI.U32 R16, R9, R25, RZ ;  /* 0x0000001909107227 */ /* 0x000fe200078e00ff */
[----:B------:R-:W-:-:S03]  /*2950*/  IABS R27, R100 ;  /* 0x00000064001b7213 */ /* 0x000fc60000000000 */
[C---:B------:R-:W-:Y:S02]  /*2960*/  IMAD R31, R4.reuse, R18, R31 ;  /* 0x00000012041f7224 */ /* 0x040fe400078e021f */
[----:B------:R-:W-:Y:S02]  /*2970*/  IMAD R30, R4, R17, R30 ;  /* 0x00000011041e7224 */ /* 0x000fe400078e021e */
[----:B------:R-:W-:-:S04]  /*2980*/  IMAD.HI.U32 R18, R9, R119, RZ ;  /* 0x0000007709127227 */ /* 0x000fc800078e00ff */
[----:B------:R-:W-:Y:S02]  /*2990*/  IMAD R29, R4, R19, R29 ;  /* 0x00000013041d7224 */ /* 0x000fe400078e021d */
[----:B------:R-:W-:Y:S02]  /*29a0*/  IMAD.MOV R16, RZ, RZ, -R16 ;  /* 0x000000ffff107224 */ /* 0x000fe400078e0a10 */
[----:B------:R-:W-:Y:S01]  /*29b0*/  @!P6 IMAD.IADD R38, R38, 0x1, -R4 ;  /* 0x000000012626e824 */ /* 0x000fe200078e0a04 */
[----:B------:R-:W-:Y:S01]  /*29c0*/  ISETP.GT.U32.AND P6, PT, R4, R34, PT ;  /* 0x000000220400720c */ /* 0x000fe20003fc4070 */
[----:B------:R-:W-:-:S04]  /*29d0*/  IMAD.HI.U32 R19, R9, R22, RZ ;  /* 0x0000001609137227 */ /* 0x000fc800078e00ff */
[----:B------:R-:W-:Y:S02]  /*29e0*/  IMAD.MOV R18, RZ, RZ, -R18 ;  /* 0x000000ffff127224 */ /* 0x000fe400078e0a12 */
[C---:B------:R-:W-:Y:S01]  /*29f0*/  IMAD R25, R4.reuse, R16, R25 ;  /* 0x0000001004197224 */ /* 0x040fe200078e0219 */
[----:B------:R-:W-:Y:S01]  /*2a00*/  IABS R16, R93 ;  /* 0x0000005d00107213 */ /* 0x000fe20000000000 */
[--C-:B------:R-:W-:Y:S01]  /*2a10*/  @!P4 IMAD.IADD R35, R35, 0x1, -R4.reuse ;  /* 0x000000012323c824 */ /* 0x100fe200078e0a04 */
[----:B------:R-:W-:Y:S01]  /*2a20*/  ISETP.GT.U32.AND P4, PT, R4, R117, PT ;  /* 0x000000750400720c */ /* 0x000fe20003f84070 */
[--C-:B------:R-:W-:Y:S01]  /*2a30*/  @!P2 IMAD.IADD R112, R112, 0x1, -R4.reuse ;  /* 0x000000017070a824 */ /* 0x100fe200078e0a04 */
[----:B------:R-:W-:Y:S01]  /*2a40*/  ISETP.GT.U32.AND P2, PT, R4, R31, PT ;  /* 0x0000001f0400720c */ /* 0x000fe20003f44070 */
[----:B------:R-:W-:Y:S01]  /*2a50*/  @!P1 IMAD.IADD R114, R114, 0x1, -R4 ;  /* 0x0000000172729824 */ /* 0x000fe200078e0a04 */
[----:B------:R-:W-:Y:S01]  /*2a60*/  ISETP.GT.U32.AND P1, PT, R4, R30, PT ;  /* 0x0000001e0400720c */ /* 0x000fe20003f24070 */
[----:B------:R-:W-:-:S04]  /*2a70*/  IMAD.HI.U32 R17, R9, R27, RZ ;  /* 0x0000001b09117227 */ /* 0x000fc800078e00ff */
[----:B------:R-:W-:Y:S02]  /*2a80*/  IMAD.MOV R19, RZ, RZ, -R19 ;  /* 0x000000ffff137224 */ /* 0x000fe400078e0a13 */
[C---:B------:R-:W-:Y:S01]  /*2a90*/  IMAD R119, R4.reuse, R18, R119 ;  /* 0x0000001204777224 */ /* 0x040fe200078e0277 */
[----:B------:R-:W-:Y:S01]  /*2aa0*/  IABS R18, R96 ;  /* 0x0000006000127213 */ /* 0x000fe20000000000 */
[--C-:B------:R-:W-:Y:S01]  /*2ab0*/  @!P5 IMAD.IADD R113, R113, 0x1, -R4.reuse ;  /* 0x000000017171d824 */ /* 0x100fe200078e0a04 */
[C---:B------:R-:W-:Y:S01]  /*2ac0*/  ISETP.GT.U32.AND P5, PT, R4.reuse, R29, PT ;  /* 0x0000001d0400720c */ /* 0x040fe20003fa4070 */
[--C-:B------:R-:W-:Y:S01]  /*2ad0*/  @!P3 IMAD.IADD R33, R33, 0x1, -R4.reuse ;  /* 0x000000012121b824 */ /* 0x100fe200078e0a04 */
[----:B------:R-:W-:Y:S01]  /*2ae0*/  ISETP.GT.U32.AND P3, PT, R4, R28, PT ;  /* 0x0000001c0400720c */ /* 0x000fe20003f64070 */
[----:B------:R-:W-:Y:S01]  /*2af0*/  @!P0 IMAD.IADD R32, R32, 0x1, -R4 ;  /* 0x0000000120208824 */ /* 0x000fe200078e0a04 */
[C---:B------:R-:W-:Y:S01]  /*2b00*/  ISETP.GT.U32.AND P0, PT, R4.reuse, R35, PT ;  /* 0x000000230400720c */ /* 0x040fe20003f04070 */
[----:B------:R-:W-:Y:S01]  /*2b10*/  IMAD.MOV R17, RZ, RZ, -R17 ;  /* 0x000000ffff117224 */ /* 0x000fe200078e0a11 */
[----:B------:R-:W-:Y:S01]  /*2b20*/  IABS R120, R98 ;  /* 0x0000006200787213 */ /* 0x000fe20000000000 */
[----:B------:R-:W-:-:S02]  /*2b30*/  IMAD R22, R4, R19, R22 ;  /* 0x0000001304167224 */ /* 0x000fc400078e0216 */
[----:B------:R-:W-:Y:S01]  /*2b40*/  IMAD.HI.U32 R19, R9, R16, RZ ;  /* 0x0000001009137227 */ /* 0x000fe200078e00ff */
[----:B------:R-:W-:-:S03]  /*2b50*/  IABS R121, R94 ;  /* 0x0000005e00797213 */ /* 0x000fc60000000000 */
[----:B------:R-:W-:Y:S02]  /*2b60*/  IMAD R27, R4, R17, R27 ;  /* 0x00000011041b7224 */ /* 0x000fe400078e021b */
[----:B------:R-:W-:-:S04]  /*2b70*/  IMAD.HI.U32 R17, R9, R18, RZ ;  /* 0x0000001209117227 */ /* 0x000fc800078e00ff */
        /* <DEDUP_REMOVED lines=12> */
[----:B------:R-:W-:Y:S01]  /*2c40*/  ISETP.GT.U32.AND P1, PT, R4, R34, PT ;  /* 0x000000220400720c */ /* 0x000fe20003f24070 */
[----:B------:R-:W-:-:S02]  /*2c50*/  IMAD.MOV R21, RZ, RZ, -R21 ;  /* 0x000000ffff157224 */ /* 0x000fc400078e0a15 */
[----:B------:R-:W-:-:S04]  /*2c60*/  IMAD.HI.U32 R20, R9, R121, RZ ;  /* 0x0000007909147227 */ /* 0x000fc800078e00ff */
[C---:B------:R-:W-:Y:S01]  /*2c70*/  IMAD R18, R4.reuse, R17, R18 ;  /* 0x0000001104127224 */ /* 0x040fe200078e0212 */
[----:B------:R-:W-:Y:S01]  /*2c80*/  IABS R17, R92 ;  /* 0x0000005c00117213 */ /* 0x000fe20000000000 */
[--C-:B------:R-:W-:Y:S01]  /*2c90*/  @!P5 IMAD.IADD R29, R29, 0x1, -R4.reuse ;  /* 0x000000011d1dd824 */ /* 0x100fe200078e0a04 */
[----:B------:R-:W-:Y:S01]  /*2ca0*/  ISETP.GT.U32.AND P5, PT, R4, R33, PT ;  /* 0x000000210400720c */ /* 0x000fe20003fa4070 */
[--C-:B------:R-:W-:Y:S01]  /*2cb0*/  @!P3 IMAD.IADD R28, R28, 0x1, -R4.reuse ;  /* 0x000000011c1cb824 */ /* 0x100fe200078e0a04 */
[C---:B------:R-:W-:Y:S01]  /*2cc0*/  ISETP.GT.U32.AND P3, PT, R4.reuse, R117, PT ;  /* 0x000000750400720c */ /* 0x040fe20003f64070 */
[----:B------:R-:W-:Y:S01]  /*2cd0*/  @!P0 IMAD.IADD R35, R35, 0x1, -R4 ;  /* 0x0000000123238824 */ /* 0x000fe200078e0a04 */
[C---:B------:R-:W-:Y:S01]  /*2ce0*/  ISETP.GT.U32.AND P0, PT, R4.reuse, R32, PT ;  /* 0x000000200400720c */ /* 0x040fe20003f04070 */
[----:B------:R-:W-:Y:S02]  /*2cf0*/  IMAD R120, R4, R21, R120 ;  /* 0x0000001504787224 */ /* 0x000fe400078e0278 */
[----:B------:R-:W-:-:S02]  /*2d00*/  IMAD.MOV R20, RZ, RZ, -R20 ;  /* 0x000000ffff147224 */ /* 0x000fc400078e0a14 */
[----:B------:R-:W-:-:S04]  /*2d10*/  IMAD.HI.U32 R21, R9, R19, RZ ;  /* 0x0000001309157227 */ /* 0x000fc800078e00ff */
[----:B------:R-:W-:Y:S02]  /*2d20*/  IMAD R121, R4, R20, R121 ;  /* 0x0000001404797224 */ /* 0x000fe400078e0279 */
[----:B------:R-:W-:-:S04]  /*2d30*/  IMAD.HI.U32 R20, R9, R17, RZ ;  /* 0x0000001109147227 */ /* 0x000fc800078e00ff */
[----:B------:R-:W-:Y:S02]  /*2d40*/  IMAD.MOV R21, RZ, RZ, -R21 ;  /* 0x000000ffff157224 */ /* 0x000fe400078e0a15 */
[----:B------:R-:W-:Y:S01]  /*2d50*/  @!P6 IMAD.IADD R118, R118, 0x1, -R4 ;  /* 0x000000017676e824 */ /* 0x000fe200078e0a04 */
[----:B------:R-:W-:Y:S01]  /*2d60*/  IABS R122, R91 ;  /* 0x0000005b007a7213 */ /* 0x000fe20000000000 */
[----:B------:R-:W-:Y:S01]  /*2d70*/  IMAD.MOV R20, RZ, RZ, -R20 ;  /* 0x000000ffff147224 */ /* 0x000fe200078e0a14 */
[----:B------:R-:W-:Y:S01]  /*2d80*/  IABS R23, R89 ;  /* 0x0000005900177213 */ /* 0x000fe20000000000 */
[----:B------:R-:W-:Y:S01]  /*2d90*/  IMAD R19, R4, R21, R19 ;  /* 0x0000001504137224 */ /* 0x000fe200078e0213 */
[----:B------:R-:W-:Y:S01]  /*2da0*/  IABS R21, R88 ;  /* 0x0000005800157213 */ /* 0x000fe20000000000 */
[--C-:B------:R-:W-:Y:S01]  /*2db0*/  @!P4 IMAD.IADD R112, R112, 0x1, -R4.reuse ;  /* 0x000000017070c824 */ /* 0x100fe200078e0a04 */
[----:B------:R-:W-:Y:S01]  /*2dc0*/  ISETP.GT.U32.AND P6, PT, R4, R113, PT ;  /* 0x000000710400720c */ /* 0x000fe20003fc4070 */
[--C-:B------:R-:W-:Y:S01]  /*2dd0*/  @!P2 IMAD.IADD R114, R114, 0x1, -R4.reuse ;  /* 0x000000017272a824 */ /* 0x100fe200078e0a04 */
[----:B------:R-:W-:Y:S01]  /*2de0*/  ISETP.GT.U32.AND P2, PT, R4, R31, PT ;  /* 0x0000001f0400720c */ /* 0x000fe20003f44070 */
[----:B------:R-:W-:Y:S01]  /*2df0*/  @!P1 IMAD.IADD R34, R34, 0x1, -R4 ;  /* 0x0000000122229824 */ /* 0x000fe200078e0a04 */
[----:B------:R-:W-:-:S02]  /*2e00*/  ISETP.GT.U32.AND P1, PT, R4, R30, PT ;  /* 0x0000001e0400720c */ /* 0x000fc40003f24070 */
[C---:B------:R-:W-:Y:S01]  /*2e10*/  ISETP.GT.U32.AND P4, PT, R4.reuse, R118, PT ;  /* 0x000000760400720c */ /* 0x040fe20003f84070 */
[C---:B------:R-:W-:Y:S02]  /*2e20*/  IMAD R17, R4.reuse, R20, R17 ;  /* 0x0000001404117224 */ /* 0x040fe400078e0211 */
[--C-:B------:R-:W-:Y:S01]  /*2e30*/  @!P5 IMAD.IADD R33, R33, 0x1, -R4.reuse ;  /* 0x000000012121d824 */ /* 0x100fe200078e0a04 */
[----:B------:R-:W-:Y:S01]  /*2e40*/  ISETP.GT.U32.AND P5, PT, R4, R29, PT ;  /* 0x0000001d0400720c */ /* 0x000fe20003fa4070 */
[--C-:B------:R-:W-:Y:S01]  /*2e50*/  @!P0 IMAD.IADD R32, R32, 0x1, -R4.reuse ;  /* 0x0000000120208824 */ /* 0x100fe200078e0a04 */
[C---:B------:R-:W-:Y:S01]  /*2e60*/  ISETP.GT.U32.AND P0, PT, R4.reuse, R119, PT ;  /* 0x000000770400720c */ /* 0x040fe20003f04070 */
[----:B------:R-:W-:Y:S01]  /*2e70*/  @!P3 IMAD.IADD R117, R117, 0x1, -R4 ;  /* 0x000000017575b824 */ /* 0x000fe200078e0a04 */
[----:B------:R-:W-:Y:S01]  /*2e80*/  ISETP.GT.U32.AND P3, PT, R4, R27, PT ;  /* 0x0000001b0400720c */ /* 0x000fe20003f64070 */
[----:B------:R-:W-:-:S04]  /*2e90*/  IMAD.HI.U32 R24, R9, R122, RZ ;  /* 0x0000007a09187227 */ /* 0x000fc800078e00ff */
[----:B------:R-:W-:-:S04]  /*2ea0*/  IMAD.HI.U32 R20, R9, R23, RZ ;  /* 0x0000001709147227 */ /* 0x000fc800078e00ff */
[----:B------:R-:W-:-:S04]  /*2eb0*/  IMAD.HI.U32 R9, R9, R21, RZ ;  /* 0x0000001509097227 */ /* 0x000fc800078e00ff */
[----:B------:R-:W-:Y:S02]  /*2ec0*/  IMAD.MOV R24, RZ, RZ, -R24 ;  /* 0x000000ffff187224 */ /* 0x000fe400078e0a18 */
[----:B------:R-:W-:Y:S02]  /*2ed0*/  IMAD.MOV R9, RZ, RZ, -R9 ;  /* 0x000000ffff097224 */ /* 0x000fe400078e0a09 */
[C---:B------:R-:W-:Y:S02]  /*2ee0*/  IMAD R122, R4.reuse, R24, R122 ;  /* 0x00000018047a7224 */ /* 0x040fe400078e027a */
[C---:B------:R-:W-:Y:S01]  /*2ef0*/  IMAD R24, R4.reuse, R9, R21 ;  /* 0x0000000904187224 */ /* 0x040fe200078e0215 */
[----:B------:R-:W-:Y:S01]  /*2f00*/  IABS R9, R106 ;  /* 0x0000006a00097213 */ /* 0x000fe20000000000 */
[--C-:B------:R-:W-:Y:S01]  /*2f10*/  @!P6 IMAD.IADD R113, R113, 0x1, -R4.reuse ;  /* 0x000000017171e824 */ /* 0x100fe200078e0a04 */
[C---:B------:R-:W-:Y:S01]  /*2f20*/  ISETP.GT.U32.AND P6, PT, R4.reuse, R28, PT ;  /* 0x0000001c0400720c */ /* 0x040fe20003fc4070 */
[--C-:B------:R-:W-:Y:S01]  /*2f30*/  @!P2 IMAD.IADD R31, R31, 0x1, -R4.reuse ;  /* 0x000000011f1fa824 */ /* 0x100fe200078e0a04 */
[----:B------:R-:W-:Y:S01]  /*2f40*/  ISETP.GT.U32.AND P2, PT, R4, R25, PT ;  /* 0x000000190400720c */ /* 0x000fe20003f44070 */
[--C-:B------:R-:W-:Y:S01]  /*2f50*/  @!P1 IMAD.IADD R30, R30, 0x1, -R4.reuse ;  /* 0x000000011e1e9824 */ /* 0x100fe200078e0a04 */
[----:B------:R-:W-:Y:S01]  /*2f60*/  ISETP.GT.U32.AND P1, PT, R4, R120, PT ;  /* 0x000000780400720c */ /* 0x000fe20003f24070 */
[--C-:B------:R-:W-:Y:S01]  /*2f70*/  @!P4 IMAD.IADD R118, R118, 0x1, -R4.reuse ;  /* 0x000000017676c824 */ /* 0x100fe200078e0a04 */
[C---:B------:R-:W-:Y:S01]  /*2f80*/  ISETP.GT.U32.AND P4, PT, R4.reuse, R22, PT ;  /* 0x000000160400720c */ /* 0x040fe20003f84070 */
[--C-:B------:R-:W-:Y:S01]  /*2f90*/  @!P5 IMAD.IADD R29, R29, 0x1, -R4.reuse ;  /* 0x000000011d1dd824 */ /* 0x100fe200078e0a04 */
[C---:B------:R-:W-:Y:S01]  /*2fa0*/  ISETP.GT.U32.AND P5, PT, R4.reuse, R18, PT ;  /* 0x000000120400720c */ /* 0x040fe20003fa4070 */
[--C-:B------:R-:W-:Y:S01]  /*2fb0*/  @!P0 IMAD.IADD R119, R119, 0x1, -R4.reuse ;  /* 0x0000000177778824 */ /* 0x100fe200078e0a04 */
[C---:B------:R-:W-:Y:S01]  /*2fc0*/  ISETP.GT.U32.AND P0, PT, R4.reuse, R16, PT ;  /* 0x000000100400720c */ /* 0x040fe20003f04070 */
[----:B------:R-:W-:Y:S01]  /*2fd0*/  @!P3 IMAD.IADD R27, R27, 0x1, -R4 ;  /* 0x000000011b1bb824 */ /* 0x000fe200078e0a04 */
[----:B------:R-:W-:Y:S01]  /*2fe0*/  ISETP.GT.U32.AND P3, PT, R4, R17, PT ;  /* 0x000000110400720c */ /* 0x000fe20003f64070 */
[----:B------:R-:W-:-:S02]  /*2ff0*/  IMAD.MOV R20, RZ, RZ, -R20 ;  /* 0x000000ffff147224 */ /* 0x000fc400078e0a14 */
[----:B------:R-:W-:-:S04]  /*3000*/  IMAD.HI.U32 R5, R5, R9, RZ ;  /* 0x0000000905057227 */ /* 0x000fc800078e00ff */
[----:B------:R-:W-:Y:S02]  /*3010*/  IMAD R23, R4, R20, R23 ;  /* 0x0000001404177224 */ /* 0x000fe400078e0217 */
[----:B------:R-:W-:Y:S02]  /*3020*/  IMAD.MOV R5, RZ, RZ, -R5 ;  /* 0x000000ffff057224 */ /* 0x000fe400078e0a05 */
[--C-:B------:R-:W-:Y:S01]  /*3030*/  @!P6 IMAD.IADD R28, R28, 0x1, -R4.reuse ;  /* 0x000000011c1ce824 */ /* 0x100fe200078e0a04 */
[----:B------:R-:W-:Y:S01]  /*3040*/  ISETP.GT.U32.AND P6, PT, R4, R121, PT ;  /* 0x000000790400720c */ /* 0x000fe20003fc4070 */
[----:B------:R-:W-:Y:S02]  /*3050*/  IMAD R9, R6, R5, R9 ;  /* 0x0000000506097224 */ /* 0x000fe400078e0209 */
[--C-:B------:R-:W-:Y:S02]  /*3060*/  @!P2 IMAD.IADD R25, R25, 0x1, -R4.reuse ;  /* 0x000000011919a824 */ /* 0x100fe400078e0a04 */
        /* <DEDUP_REMOVED lines=8> */
[----:B------:R-:W-:Y:S01]  /*30f0*/  @!P3 IMAD.IADD R17, R17, 0x1, -R4 ;  /* 0x000000011111b824 */ /* 0x000fe200078e0a04 */
[----:B------:R-:W-:-:S02]  /*3100*/  ISETP.GT.U32.AND P0, PT, R4, R27, PT ;  /* 0x0000001b0400720c */ /* 0x000fc40003f04070 */
[C---:B------:R-:W-:Y:S01]  /*3110*/  ISETP.GT.U32.AND P3, PT, R4.reuse, R25, PT ;  /* 0x000000190400720c */ /* 0x040fe20003f64070 */
[--C-:B------:R-:W-:Y:S02]  /*3120*/  @!P6 IMAD.IADD R121, R121, 0x1, -R4.reuse ;  /* 0x000000017979e824 */ /* 0x100fe400078e0a04 */
[--C-:B------:R-:W-:Y:S01]  /*3130*/  @!P1 IMAD.IADD R19, R19, 0x1, -R4.reuse ;  /* 0x0000000113139824 */ /* 0x100fe200078e0a04 */
[C---:B------:R-:W-:Y:S01]  /*3140*/  ISETP.GT.U32.AND P1, PT, R4.reuse, R22, PT ;  /* 0x000000160400720c */ /* 0x040fe20003f24070 */
[--C-:B------:R-:W-:Y:S01]  /*3150*/  @!P4 IMAD.IADD R23, R23, 0x1, -R4.reuse ;  /* 0x000000011717c824 */ /* 0x100fe200078e0a04 */
[----:B------:R-:W-:Y:S01]  /*3160*/  ISETP.GT.U32.AND P4, PT, R4, R24, PT ;  /* 0x000000180400720c */ /* 0x000fe20003f84070 */
[----:B------:R-:W-:Y:S01]  /*3170*/  @!P2 IMAD.IADD R122, R122, 0x1, -R4 ;  /* 0x000000017a7aa824 */ /* 0x000fe200078e0a04 */
[C---:B------:R-:W-:Y:S01]  /*3180*/  ISETP.GT.U32.AND P2, PT, R4.reuse, R120, PT ;  /* 0x000000780400720c */ /* 0x040fe20003f44070 */
[----:B------:R-:W-:Y:S01]  /*3190*/  @!P5 IMAD.IADD R9, R9, 0x1, -R6 ;  /* 0x000000010909d824 */ /* 0x000fe200078e0a06 */
[C---:B------:R-:W-:Y:S01]  /*31a0*/  ISETP.GT.U32.AND P5, PT, R4.reuse, R18, PT ;  /* 0x000000120400720c */ /* 0x040fe20003fa4070 */
[--C-:B------:R-:W-:Y:S01]  /*31b0*/  @!P0 IMAD.IADD R27, R27, 0x1, -R4.reuse ;  /* 0x000000011b1b8824 */ /* 0x100fe200078e0a04 */
[C---:B------:R-:W-:Y:S01]  /*31c0*/  ISETP.GT.U32.AND P0, PT, R4.reuse, R121, PT ;  /* 0x000000790400720c */ /* 0x040fe20003f04070 */
[--C-:B------:R-:W-:Y:S01]  /*31d0*/  @!P3 IMAD.IADD R25, R25, 0x1, -R4.reuse ;  /* 0x000000011919b824 */ /* 0x100fe200078e0a04 */
[----:B------:R-:W-:Y:S01]  /*31e0*/  ISETP.GT.U32.AND P3, PT, R4, R16, PT ;  /* 0x000000100400720c */ /* 0x000fe20003f64070 */
[----:B------:R-:W0:Y:S02]  /*31f0*/  S2R R108, SR_TID.X ;  /* 0x00000000006c7919 */ /* 0x000e240000002100 */
[--C-:B------:R-:W-:Y:S01]  /*3200*/  @!P1 IMAD.IADD R22, R22, 0x1, -R4.reuse ;  /* 0x0000000116169824 */ /* 0x100fe200078e0a04 */
[----:B------:R-:W-:Y:S01]  /*3210*/  ISETP.GT.U32.AND P1, PT, R6, R9, PT ;  /* 0x000000090600720c */ /* 0x000fe20003f24070 */
[--C-:B------:R-:W-:Y:S01]  /*3220*/  @!P4 IMAD.IADD R24, R24, 0x1, -R4.reuse ;  /* 0x000000011818c824 */ /* 0x100fe200078e0a04 */
[----:B------:R-:W-:Y:S01]  /*3230*/  ISETP.GT.U32.AND P6, PT, R4, R119, PT ;  /* 0x000000770400720c */ /* 0x000fe20003fc4070 */
        /* <DEDUP_REMOVED lines=9> */
[----:B------:R-:W-:Y:S01]  /*32d0*/  @!P1 IMAD.IADD R9, R9, 0x1, -R6 ;  /* 0x0000000109099824 */ /* 0x000fe200078e0a06 */
[----:B------:R-:W-:Y:S01]  /*32e0*/  SHF.R.S32.HI R5, RZ, 0x1f, R70 ;  /* 0x0000001fff057819 */ /* 0x000fe20000011446 */
[----:B------:R1:W-:Y:S01]  /*32f0*/  STL [R1+0x290], R105 ;  /* 0x0002906901007387 */ /* 0x0003e20000100800 */
[--C-:B------:R-:W-:Y:S01]  /*3300*/  @!P6 IMAD.IADD R119, R119, 0x1, -R4.reuse ;  /* 0x000000017777e824 */ /* 0x100fe200078e0a04 */
[----:B------:R-:W-:Y:S01]  /*3310*/  ISETP.GE.AND P1, PT, R95, RZ, PT ;  /* 0x000000ff5f00720c */ /* 0x000fe20003f26270 */
[--C-:B------:R-:W-:Y:S01]  /*3320*/  @!P2 IMAD.IADD R17, R17, 0x1, -R4.reuse ;  /* 0x000000011111a824 */ /* 0x100fe200078e0a04 */
[----:B------:R-:W-:Y:S01]  /*3330*/  LEA.HI R70, R5, R70, RZ, 0x6 ;  /* 0x0000004605467211 */ /* 0x000fe200078f30ff */
[--C-:B------:R-:W-:Y:S01]  /*3340*/  @!P4 IMAD.IADD R122, R122, 0x1, -R4.reuse ;  /* 0x000000017a7ac824 */ /* 0x100fe200078e0a04 */
[----:B------:R-:W2:Y:S01]  /*3350*/  LDL R5, [R1+0x1ac] ;  /* 0x0001ac0001057983 */ /* 0x000ea20000100800 */
[----:B------:R-:W-:-:S02]  /*3360*/  @!P0 IMAD.IADD R19, R19, 0x1, -R4 ;  /* 0x0000000113138824 */ /* 0x000fc400078e0a04 */
[--C-:B------:R-:W-:Y:S01]  /*3370*/  @!P5 IMAD.IADD R23, R23, 0x1, -R4.reuse ;  /* 0x000000011717d824 */ /* 0x100fe200078e0a04 */
[----:B------:R-:W3:Y:S01]  /*3380*/  LDL R6, [R1+0x1b4] ;  /* 0x0001b40001067983 */ /* 0x000ee20000100800 */
[----:B------:R-:W-:Y:S02]  /*3390*/  @!P3 IMAD.IADD R24, R24, 0x1, -R4 ;  /* 0x000000011818b824 */ /* 0x000fe400078e0a04 */
[----:B------:R-:W-:Y:S01]  /*33a0*/  IMAD.MOV.U32 R95, RZ, RZ, R9 ;  /* 0x000000ffff5f7224 */ /* 0x000fe200078e0009 */
[----:B------:R-:W4:Y:S04]  /*33b0*/  LDL R4, [R1+0x1a8] ;  /* 0x0001a80001047983 */ /* 0x000f280000100800 */
[----:B------:R-:W4:Y:S01]  /*33c0*/  LDL R9, [R1+0x1b0] ;  /* 0x0001b00001097983 */ /* 0x000f220000100800 */
[----:B------:R-:W-:-:S03]  /*33d0*/  ISETP.GE.AND P6, PT, R106, RZ, PT ;  /* 0x000000ff6a00720c */ /* 0x000fc60003fc6270 */
[----:B------:R-:W4:Y:S01]  /*33e0*/  LDL R21, [R1+0x1b8] ;  /* 0x0001b80001157983 */ /* 0x000f220000100800 */
[----:B0-----:R-:W-:-:S03]  /*33f0*/  SHF.R.U32.HI R20, RZ, 0x5, R108 ;  /* 0x00000005ff147819 */ /* 0x001fc6000001166c */
[----:B-1----:R-:W4:Y:S01]  /*3400*/  LDL R105, [R1+0x1bc] ;  /* 0x0001bc0001697983 */ /* 0x002f220000100800 */
[----:B------:R-:W-:-:S03]  /*3410*/  ISETP.GE.AND P4, PT, R3, RZ, PT ;  /* 0x000000ff0300720c */ /* 0x000fc60003f86270 */
[----:B------:R-:W4:Y:S04]  /*3420*/  LDL R106, [R1+0x1c0] ;  /* 0x0001c000016a7983 */ /* 0x000f280000100800 */
[----:B------:R-:W4:Y:S04]  /*3430*/  LDL R108, [R1+0x1c8] ;  /* 0x0001c800016c7983 */ /* 0x000f280000100800 */
[----:B------:R-:W4:Y:S01]  /*3440*/  LDL R3, [R1+0x1cc] ;  /* 0x0001cc0001037983 */ /* 0x000f220000100800 */
[----:B------:R-:W-:Y:S01]  /*3450*/  ISETP.NE.AND P2, PT, R2, RZ, PT ;  /* 0x000000ff0200720c */ /* 0x000fe20003f45270 */
[----:B------:R-:W-:Y:S01]  /*3460*/  @!P6 IMAD.MOV R95, RZ, RZ, -R95 ;  /* 0x000000ffff5fe224 */ /* 0x000fe200078e0a5f */
[----:B------:R-:W-:-:S02]  /*3470*/  R2UR UR25, R20 ;  /* 0x00000000141972ca */ /* 0x000fc400000e0000 */
[----:B------:R-:W4:Y:S09]  /*3480*/  LDL R20, [R1+0x1c4] ;  /* 0x0001c40001147983 */ /* 0x000f320000100800 */
[----:B------:R-:W-:Y:S01]  /*3490*/  @!P2 LOP3.LUT R95, RZ, R2, RZ, 0x33, !PT ;  /* 0x00000002ff5fa212 */ /* 0x000fe200078e33ff */
[----:B------:R-:W-:Y:S01]  /*34a0*/  @!P1 IMAD.MOV R123, RZ, RZ, -R123 ;  /* 0x000000ffff7b9224 */ /* 0x000fe200078e0a7b */
[----:B------:R-:W4:Y:S01]  /*34b0*/  LDL R2, [R1+0x268] ;  /* 0x0002680001027983 */ /* 0x000f220000100800 */
[----:B------:R-:W-:Y:S01]  /*34c0*/  @!P4 IMAD.MOV R8, RZ, RZ, -R8 ;  /* 0x000000ffff08c224 */ /* 0x000fe200078e0a08 */
[----:B--2---:R-:W-:-:S02]  /*34d0*/  ISETP.GE.AND P3, PT, R5, RZ, PT ;  /* 0x000000ff0500720c */ /* 0x004fc40003f66270 */
[----:B------:R-:W2:Y:S01]  /*34e0*/  LDL R5, [R1+0x1d0] ;  /* 0x0001d00001057983 */ /* 0x000ea20000100800 */
[----:B---3--:R-:W-:-:S03]  /*34f0*/  ISETP.GE.AND P5, PT, R6, RZ, PT ;  /* 0x000000ff0600720c */ /* 0x008fc60003fa6270 */
[----:B------:R-:W3:Y:S01]  /*3500*/  LDL R6, [R1+0x1d4] ;  /* 0x0001d40001067983 */ /* 0x000ee20000100800 */
[----:B----4-:R-:W-:-:S03]  /*3510*/  ISETP.GE.AND P0, PT, R4, RZ, PT ;  /* 0x000000ff0400720c */ /* 0x010fc60003f06270 */
[----:B------:R-:W4:Y:S01]  /*3520*/  LDL R4, [R1+0x26c] ;  /* 0x00026c0001047983 */ /* 0x000f220000100800 */
[----:B------:R-:W-:Y:S02]  /*3530*/  ISETP.GE.AND P2, PT, R9, RZ, PT ;  /* 0x000000ff0900720c */ /* 0x000fe40003f46270 */
[----:B------:R-:W-:-:S03]  /*3540*/  ISETP.GE.AND P1, PT, R21, RZ, PT ;  /* 0x000000ff1500720c */ /* 0x000fc60003f26270 */
[----:B------:R-:W-:Y:S01]  /*3550*/  @!P5 IMAD.MOV R116, RZ, RZ, -R116 ;  /* 0x000000ffff74d224 */ /* 0x000fe200078e0a74 */
[----:B------:R-:W4:Y:S01]  /*3560*/  LDL R21, [R1+0x1d8] ;  /* 0x0001d80001157983 */ /* 0x000f220000100800 */
[----:B------:R-:W-:Y:S02]  /*3570*/  ISETP.GE.AND P4, PT, R105, RZ, PT ;  /* 0x000000ff6900720c */ /* 0x000fe40003f86270 */
[----:B------:R-:W-:Y:S01]  /*3580*/  @!P0 IMAD.MOV R115, RZ, RZ, -R115 ;  /* 0x000000ffff738224 */ /* 0x000fe200078e0a73 */
[----:B------:R-:W4:Y:S01]  /*3590*/  LDL R105, [R1+0x1e4] ;  /* 0x0001e40001697983 */ /* 0x000f220000100800 */
[----:B------:R-:W-:Y:S02]  /*35a0*/  ISETP.GE.AND P0, PT, R106, RZ, PT ;  /* 0x000000ff6a00720c */ /* 0x000fe40003f06270 */
[----:B------:R-:W-:Y:S01]  /*35b0*/  @!P2 IMAD.MOV R55, RZ, RZ, -R55 ;  /* 0x000000ffff37a224 */ /* 0x000fe200078e0a37 */
[----:B------:R-:W4:Y:S01]  /*35c0*/  LDL R106, [R1+0x1e8] ;  /* 0x0001e800016a7983 */ /* 0x000f220000100800 */
[----:B------:R-:W-:-:S03]  /*35d0*/  ISETP.GE.AND P2, PT, R108, RZ, PT ;  /* 0x000000ff6c00720c */ /* 0x000fc60003f46270 */
[----:B------:R-:W4:Y:S01]  /*35e0*/  LDL R108, [R1+0x1f0] ;  /* 0x0001f000016c7983 */ /* 0x000f220000100800 */
[----:B------:R-:W-:-:S03]  /*35f0*/  ISETP.GE.AND P5, PT, R3, RZ, PT ;  /* 0x000000ff0300720c */ /* 0x000fc60003fa6270 */
[----:B------:R-:W4:Y:S01]  /*3600*/  LDL R3, [R1+0x1f4] ;  /* 0x0001f40001037983 */ /* 0x000f220000100800 */
[----:B------:R-:W-:Y:S01]  /*3610*/  @!P3 IMAD.MOV R124, RZ, RZ, -R124 ;  /* 0x000000ffff7cb224 */ /* 0x000fe200078e0a7c */
[----:B------:R-:W-:Y:S02]  /*3620*/  ISETP.GE.AND P3, PT, R20, RZ, PT ;  /* 0x000000ff1400720c */ /* 0x000fe40003f66270 */
[----:B------:R-:W4:Y:S01]  /*3630*/  LDL R9, [R1+0x1ec] ;  /* 0x0001ec0001097983 */ /* 0x000f220000100800 */
[----:B------:R-:W-:Y:S02]  /*3640*/  @!P1 IMAD.MOV R125, RZ, RZ, -R125 ;  /* 0x000000ffff7d9224 */ /* 0x000fe400078e0a7d */
[----:B------:R-:W-:Y:S01]  /*3650*/  @!P4 IMAD.MOV R54, RZ, RZ, -R54 ;  /* 0x000000ffff36c224 */ /* 0x000fe200078e0a36 */
[----:B------:R-:W4:Y:S01]  /*3660*/  LDL R20, [R1+0x1f8] ;  /* 0x0001f80001147983 */ /* 0x000f220000100800 */
[----:B------:R-:W-:Y:S02]  /*3670*/  @!P0 IMAD.MOV R10, RZ, RZ, -R10 ;  /* 0x000000ffff0a8224 */ /* 0x000fe400078e0a0a */
[----:B------:R-:W-:-:S04]  /*3680*/  @!P2 IMAD.MOV R52, RZ, RZ, -R52 ;  /* 0x000000ffff34a224 */ /* 0x000fc800078e0a34 */
[----:B------:R-:W-:Y:S01]  /*3690*/  @!P3 IMAD.MOV R53, RZ, RZ, -R53 ;  /* 0x000000ffff35b224 */ /* 0x000fe200078e0a35 */
[----:B--2---:R-:W-:Y:S02]  /*36a0*/  ISETP.GE.AND P1, PT, R5, RZ, PT ;  /* 0x000000ff0500720c */ /* 0x004fe40003f26270 */
[----:B------:R-:W2:Y:S01]  /*36b0*/  LDL R5, [R1+0x1fc] ;  /* 0x0001fc0001057983 */ /* 0x000ea20000100800 */
[----:B---3--:R-:W-:-:S03]  /*36c0*/  ISETP.GE.AND P4, PT, R6, RZ, PT ;  /* 0x000000ff0600720c */ /* 0x008fc60003f86270 */
[----:B------:R-:W3:Y:S07]  /*36d0*/  LDL R6, [R1+0x200] ;  /* 0x0002000001067983 */ /* 0x000eee0000100800 */
[----:B------:R-:W-:Y:S01]  /*36e0*/  @!P1 IMAD.MOV R7, RZ, RZ, -R7 ;  /* 0x000000ffff079224 */ /* 0x000fe200078e0a07 */
[----:B----4-:R-:W-:Y:S02]  /*36f0*/  ISETP.GE.AND P0, PT, R21, RZ, PT ;  /* 0x000000ff1500720c */ /* 0x010fe40003f06270 */
[----:B------:R-:W4:Y:S01]  /*3700*/  LDL R21, [R1+0x204] ;  /* 0x0002040001157983 */ /* 0x000f220000100800 */
[----:B------:R-:W-:Y:S01]  /*3710*/  ISETP.GE.AND P3, PT, R105, RZ, PT ;  /* 0x000000ff6900720c */ /* 0x000fe20003f66270 */
[----:B------:R-:W-:-:S02]  /*3720*/  @!P4 IMAD.MOV R51, RZ, RZ, -R51 ;  /* 0x000000ffff33c224 */ /* 0x000fc400078e0a33 */
[----:B------:R-:W4:Y:S01]  /*3730*/  LDL R105, [R1+0x27c] ;  /* 0x00027c0001697983 */ /* 0x000f220000100800 */
[----:B------:R-:W-:-:S03]  /*3740*/  ISETP.GE.AND P2, PT, R106, RZ, PT ;  /* 0x000000ff6a00720c */ /* 0x000fc60003f46270 */
[----:B------:R-:W4:Y:S01]  /*3750*/  LDL R106, [R1+0x208] ;  /* 0x00020800016a7983 */ /* 0x000f220000100800 */
[----:B------:R-:W-:-:S03]  /*3760*/  ISETP.GE.AND P1, PT, R108, RZ, PT ;  /* 0x000000ff6c00720c */ /* 0x000fc60003f26270 */
[----:B------:R-:W4:Y:S01]  /*3770*/  LDL R108, [R1+0x20c] ;  /* 0x00020c00016c7983 */ /* 0x000f220000100800 */
[----:B------:R-:W-:-:S03]  /*3780*/  ISETP.GE.AND P4, PT, R3, RZ, PT ;  /* 0x000000ff0300720c */ /* 0x000fc60003f86270 */
[----:B------:R-:W4:Y:S01]  /*3790*/  LDL R3, [R1+0x244] ;  /* 0x0002440001037983 */ /* 0x000f220000100800 */
[----:B------:R-:W-:Y:S01]  /*37a0*/  @!P5 IMAD.MOV R11, RZ, RZ, -R11 ;  /* 0x000000ffff0bd224 */ /* 0x000fe200078e0a0b */
[----:B------:R-:W-:Y:S01]  /*37b0*/  ISETP.GE.AND P5, PT, R9, RZ, PT ;  /* 0x000000ff0900720c */ /* 0x000fe20003fa6270 */
[----:B------:R-:W-:Y:S01]  /*37c0*/  @!P0 IMAD.MOV R12, RZ, RZ, -R12 ;  /* 0x000000ffff0c8224 */ /* 0x000fe200078e0a0c */
[----:B------:R-:W4:Y:S01]  /*37d0*/  LDL R9, [R1+0x270] ;  /* 0x0002700001097983 */ /* 0x000f220000100800 */
[----:B------:R-:W-:Y:S01]  /*37e0*/  @!P3 IMAD.MOV R50, RZ, RZ, -R50 ;  /* 0x000000ffff32b224 */ /* 0x000fe200078e0a32 */
[----:B------:R-:W-:Y:S02]  /*37f0*/  ISETP.GE.AND P0, PT, R20, RZ, PT ;  /* 0x000000ff1400720c */ /* 0x000fe40003f06270 */
[----:B------:R-:W4:Y:S01]  /*3800*/  LDL R20, [R1+0x248] ;  /* 0x0002480001147983 */ /* 0x000f220000100800 */
[----:B------:R-:W-:Y:S02]  /*3810*/  @!P2 IMAD.MOV R49, RZ, RZ, -R49 ;  /* 0x000000ffff31a224 */ /* 0x000fe400078e0a31 */
[----:B------:R-:W-:-:S02]  /*3820*/  @!P1 IMAD.MOV R48, RZ, RZ, -R48 ;  /* 0x000000ffff309224 */ /* 0x000fc400078e0a30 */
        /* <DEDUP_REMOVED lines=10> */
[----:B------:R-:W-:-:S03]  /*38d0*/  ISETP.GE.AND P1, PT, R105, RZ, PT ;  /* 0x000000ff6900720c */ /* 0x000fc60003f26270 */
[----:B------:R-:W4:Y:S01]  /*38e0*/  LDL R105, [R1+0x258] ;  /* 0x0002580001697983 */ /* 0x000f220000100800 */
[----:B------:R-:W-:-:S03]  /*38f0*/  ISETP.GE.AND P4, PT, R106, RZ, PT ;  /* 0x000000ff6a00720c */ /* 0x000fc60003f86270 */
[----:B------:R-:W4:Y:S01]  /*3900*/  LDL R106, [R1+0x25c] ;  /* 0x00025c00016a7983 */ /* 0x000f220000100800 */
[----:B------:R-:W-:-:S03]  /*3910*/  ISETP.GE.AND P0, PT, R108, RZ, PT ;  /* 0x000000ff6c00720c */ /* 0x000fc60003f06270 */
[----:B------:R-:W4:Y:S01]  /*3920*/  LDL R108, [R1+0x260] ;  /* 0x00026000016c7983 */ /* 0x000f220000100800 */
[----:B------:R-:W-:-:S03]  /*3930*/  ISETP.GE.AND P3, PT, R3, RZ, PT ;  /* 0x000000ff0300720c */ /* 0x000fc60003f66270 */
[----:B------:R-:W4:Y:S01]  /*3940*/  LDL R3, [R1+0x264] ;  /* 0x0002640001037983 */ /* 0x000f220000100800 */
[----:B------:R-:W-:Y:S02]  /*3950*/  @!P2 IMAD.MOV R45, RZ, RZ, -R45 ;  /* 0x000000ffff2da224 */ /* 0x000fe400078e0a2d */
[----:B------:R-:W-:Y:S01]  /*3960*/  @!P5 IMAD.MOV R15, RZ, RZ, -R15 ;  /* 0x000000ffff0fd224 */ /* 0x000fe200078e0a0f */
[----:B------:R-:W-:Y:S01]  /*3970*/  ISETP.GE.AND P2, PT, R20, RZ, PT ;  /* 0x000000ff1400720c */ /* 0x000fe20003f46270 */
[----:B------:R-:W-:Y:S01]  /*3980*/  @!P1 IMAD.MOV R44, RZ, RZ, -R44 ;  /* 0x000000ffff2c9224 */ /* 0x000fe200078e0a2c */
[----:B------:R-:W4:Y:S01]  /*3990*/  LDL R20, [R1+0x274] ;  /* 0x0002740001147983 */ /* 0x000f220000100800 */
[----:B------:R-:W-:Y:S02]  /*39a0*/  @!P4 IMAD.MOV R43, RZ, RZ, -R43 ;  /* 0x000000ffff2bc224 */ /* 0x000fe400078e0a2b */
[----:B------:R-:W-:Y:S02]  /*39b0*/  @!P0 IMAD.MOV R107, RZ, RZ, -R107 ;  /* 0x000000ffff6b8224 */ /* 0x000fe400078e0a6b */
[----:B------:R-:W-:-:S06]  /*39c0*/  @!P3 IMAD.MOV R42, RZ, RZ, -R42 ;  /* 0x000000ffff2ab224 */ /* 0x000fcc00078e0a2a */
        /* <DEDUP_REMOVED lines=9> */
[----:B------:R-:W4:Y:S01]  /*3a60*/  LDL.LU R105, [R1+0x290] ;  /* 0x0002900001697983 */ /* 0x000f220000300800 */
[----:B------:R-:W-:-:S03]  /*3a70*/  ISETP.GE.AND P3, PT, R106, RZ, PT ;  /* 0x000000ff6a00720c */ /* 0x000fc60003f66270 */
[----:B------:R-:W4:Y:S01]  /*3a80*/  LDL.LU R106, [R1+0x28c] ;  /* 0x00028c00016a7983 */ /* 0x000f220000300800 */
[----:B------:R-:W-:-:S03]  /*3a90*/  ISETP.GE.AND P2, PT, R108, RZ, PT ;  /* 0x000000ff6c00720c */ /* 0x000fc60003f46270 */
[----:B------:R-:W3:Y:S01]  /*3aa0*/  LDL.LU R108, [R1+0x288] ;  /* 0x00028800016c7983 */ /* 0x000ee20000300800 */
[----:B------:R-:W-:-:S03]  /*3ab0*/  ISETP.GE.AND P5, PT, R3, RZ, PT ;  /* 0x000000ff0300720c */ /* 0x000fc60003fa6270 */
[----:B------:R-:W2:Y:S01]  /*3ac0*/  LDL.LU R3, [R1+0x284] ;  /* 0x0002840001037983 */ /* 0x000ea20000300800 */
[----:B------:R-:W-:Y:S01]  /*3ad0*/  @!P4 IMAD.MOV R39, RZ, RZ, -R39 ;  /* 0x000000ffff27c224 */ /* 0x000fe200078e0a27 */
[----:B------:R-:W-:-:S13]  /*3ae0*/  ISETP.GE.AND P4, PT, R4, RZ, PT ;  /* 0x000000ff0400720c */ /* 0x000fda0003f86270 */
[----:B------:R-:W-:Y:S02]  /*3af0*/  @!P4 IMAD.MOV R35, RZ, RZ, -R35 ;  /* 0x000000ffff23c224 */ /* 0x000fe400078e0a23 */
[----:B------:R-:W-:Y:S01]  /*3b00*/  @!P0 IMAD.MOV R110, RZ, RZ, -R110 ;  /* 0x000000ffff6e8224 */ /* 0x000fe200078e0a6e */
[----:B------:R-:W-:Y:S01]  /*3b10*/  ISETP.GE.AND P0, PT, R9, RZ, PT ;  /* 0x000000ff0900720c */ /* 0x000fe20003f06270 */
[----:B------:R-:W-:Y:S02]  /*3b20*/  @!P2 IMAD.MOV R37, RZ, RZ, -R37 ;  /* 0x000000ffff25a224 */ /* 0x000fe400078e0a25 */
[----:B------:R-:W-:Y:S01]  /*3b30*/  @!P1 IMAD.MOV R40, RZ, RZ, -R40 ;  /* 0x000000ffff289224 */ /* 0x000fe200078e0a28 */
[----:B------:R-:W-:Y:S01]  /*3b40*/  ISETP.GE.AND P1, PT, R2, RZ, PT ;  /* 0x000000ff0200720c */ /* 0x000fe20003f26270 */
[----:B------:R-:W-:Y:S01]  /*3b50*/  @!P3 IMAD.MOV R38, RZ, RZ, -R38 ;  /* 0x000000ffff26b224 */ /* 0x000fe200078e0a26 */
[----:B------:R-:W-:-:S07]  /*3b60*/  ISETP.GE.AND P3, PT, R20, RZ, PT ;  /* 0x000000ff1400720c */ /* 0x000fce0003f66270 */
[----:B------:R-:W-:Y:S02]  /*3b70*/  @!P0 IMAD.MOV R112, RZ, RZ, -R112 ;  /* 0x000000ffff708224 */ /* 0x000fe400078e0a70 */
[----:B------:R-:W-:Y:S02]  /*3b80*/  @!P5 IMAD.MOV R111, RZ, RZ, -R111 ;  /* 0x000000ffff6fd224 */ /* 0x000fe400078e0a6f */
[----:B------:R-:W-:Y:S01]  /*3b90*/  @!P1 IMAD.MOV R36, RZ, RZ, -R36 ;  /* 0x000000ffff249224 */ /* 0x000fe200078e0a24 */
[----:B--2---:R-:W-:Y:S02]  /*3ba0*/  ISETP.GE.AND P4, PT, R3, RZ, PT ;  /* 0x000000ff0300720c */ /* 0x004fe40003f86270 */
[----:B------:R-:W2:Y:S01]  /*3bb0*/  LDL.LU R3, [R1+0x280] ;  /* 0x0002800001037983 */ /* 0x000ea20000300800 */
[----:B------:R-:W-:Y:S02]  /*3bc0*/  ISETP.GE.AND P2, PT, R5, RZ, PT ;  /* 0x000000ff0500720c */ /* 0x000fe40003f46270 */
[----:B---3--:R-:W-:-:S02]  /*3bd0*/  ISETP.GE.AND P0, PT, R108, RZ, PT ;  /* 0x000000ff6c00720c */ /* 0x008fc40003f06270 */
[----:B------:R-:W-:Y:S01]  /*3be0*/  ISETP.GE.AND P5, PT, R6, RZ, PT ;  /* 0x000000ff0600720c */ /* 0x000fe20003fa6270 */
[----:B------:R-:W-:Y:S01]  /*3bf0*/  @!P3 IMAD.MOV R114, RZ, RZ, -R114 ;  /* 0x000000ffff72b224 */ /* 0x000fe200078e0a72 */
[----:B----4-:R-:W-:-:S07]  /*3c00*/  ISETP.GE.AND P1, PT, R21, RZ, PT ;  /* 0x000000ff1500720c */ /* 0x010fce0003f26270 */
[----:B------:R-:W-:Y:S01]  /*3c10*/  @!P2 IMAD.MOV R34, RZ, RZ, -R34 ;  /* 0x000000ffff22a224 */ /* 0x000fe200078e0a22 */
[----:B------:R-:W-:Y:S01]  /*3c20*/  ISETP.GE.AND P2, PT, R105, RZ, PT ;  /* 0x000000ff6900720c */ /* 0x000fe20003f46270 */
[----:B------:R-:W-:Y:S01]  /*3c30*/  @!P0 IMAD.MOV R117, RZ, RZ, -R117 ;  /* 0x000000ffff758224 */ /* 0x000fe200078e0a75 */
[----:B------:R-:W-:Y:S02]  /*3c40*/  ISETP.GE.AND P3, PT, R106, RZ, PT ;  /* 0x000000ff6a00720c */ /* 0x000fe40003f66270 */
[----:B------:R-:W-:Y:S01]  /*3c50*/  ISETP.GE.AND P0, PT, R101, RZ, PT ;  /* 0x000000ff6500720c */ /* 0x000fe20003f06270 */
[----:B------:R-:W-:Y:S01]  /*3c60*/  @!P5 IMAD.MOV R113, RZ, RZ, -R113 ;  /* 0x000000ffff71d224 */ /* 0x000fe200078e0a71 */
[----:B------:R-:W-:Y:S01]  /*3c70*/  ISETP.GE.AND P5, PT, R104, RZ, PT ;  /* 0x000000ff6800720c */ /* 0x000fe20003fa6270 */
[----:B------:R-:W-:-:S06]  /*3c80*/  @!P1 IMAD.MOV R33, RZ, RZ, -R33 ;  /* 0x000000ffff219224 */ /* 0x000fcc00078e0a21 */
[----:B------:R-:W-:Y:S01]  /*3c90*/  @!P2 IMAD.MOV R30, RZ, RZ, -R30 ;  /* 0x000000ffff1ea224 */ /* 0x000fe200078e0a1e */
[----:B------:R-:W-:Y:S01]  /*3ca0*/  ISETP.GE.AND P2, PT, R99, RZ, PT ;  /* 0x000000ff6300720c */ /* 0x000fe20003f46270 */
[----:B------:R-:W-:Y:S01]  /*3cb0*/  @!P4 IMAD.MOV R32, RZ, RZ, -R32 ;  /* 0x000000ffff20c224 */ /* 0x000fe200078e0a20 */
[----:B------:R-:W-:Y:S01]  /*3cc0*/  ISETP.GE.AND P1, PT, R103, RZ, PT ;  /* 0x000000ff6700720c */ /* 0x000fe20003f26270 */
[----:B------:R-:W-:Y:S01]  /*3cd0*/  @!P3 IMAD.MOV R31, RZ, RZ, -R31 ;  /* 0x000000ffff1fb224 */ /* 0x000fe200078e0a1f */
[----:B------:R-:W-:Y:S01]  /*3ce0*/  ISETP.GE.AND P4, PT, R102, RZ, PT ;  /* 0x000000ff6600720c */ /* 0x000fe20003f86270 */
[----:B------:R-:W-:Y:S01]  /*3cf0*/  @!P0 IMAD.MOV R119, RZ, RZ, -R119 ;  /* 0x000000ffff778224 */ /* 0x000fe200078e0a77 */
[----:B------:R-:W-:Y:S02]  /*3d00*/  ISETP.GE.AND P3, PT, R100, RZ, PT ;  /* 0x000000ff6400720c */ /* 0x000fe40003f66270 */
[----:B------:R-:W-:Y:S01]  /*3d10*/  ISETP.GE.AND P0, PT, R94, RZ, PT ;  /* 0x000000ff5e00720c */ /* 0x000fe20003f06270 */
[----:B------:R-:W-:Y:S01]  /*3d20*/  @!P5 IMAD.MOV R118, RZ, RZ, -R118 ;  /* 0x000000ffff76d224 */ /* 0x000fe200078e0a76 */
[----:B------:R-:W-:-:S03]  /*3d30*/  ISETP.GE.AND P5, PT, R98, RZ, PT ;  /* 0x000000ff6200720c */ /* 0x000fc60003fa6270 */
[----:B------:R-:W-:Y:S01]  /*3d40*/  @!P2 IMAD.MOV R25, RZ, RZ, -R25 ;  /* 0x000000ffff19a224 */ /* 0x000fe200078e0a19 */
[----:B------:R-:W-:Y:S01]  /*3d50*/  ISETP.GE.AND P2, PT, R92, RZ, PT ;  /* 0x000000ff5c00720c */ /* 0x000fe20003f46270 */
        /* <DEDUP_REMOVED lines=9> */
[----:B------:R-:W-:-:S03]  /*3df0*/  ISETP.GE.AND P5, PT, R91, RZ, PT ;  /* 0x000000ff5b00720c */ /* 0x000fc60003fa6270 */
[----:B------:R-:W-:Y:S02]  /*3e00*/  @!P2 IMAD.MOV R17, RZ, RZ, -R17 ;  /* 0x000000ffff11a224 */ /* 0x000fe400078e0a11 */
[----:B------:R-:W-:Y:S01]  /*3e10*/  IMAD R95, R95, UR4, RZ ;  /* 0x000000045f5f7c24 */ /* 0x000fe2000f8e02ff */
[----:B------:R-:W-:Y:S01]  /*3e20*/  ULDC UR4, c[0x0][0x240] ;  /* 0x0000900000047ab9 */ /* 0x000fe20000000800 */
[----:B------:R-:W-:Y:S01]  /*3e30*/  @!P1 IMAD.MOV R22, RZ, RZ, -R22 ;  /* 0x000000ffff169224 */ /* 0x000fe200078e0a16 */
[----:B------:R-:W-:Y:S01]  /*3e40*/  ISETP.GE.AND P1, PT, R90, RZ, PT ;  /* 0x000000ff5a00720c */ /* 0x000fe20003f26270 */
[----:B------:R-:W-:Y:S01]  /*3e50*/  @!P4 IMAD.MOV R18, RZ, RZ, -R18 ;  /* 0x000000ffff12c224 */ /* 0x000fe200078e0a12 */
[----:B------:R-:W-:Y:S01]  /*3e60*/  ISETP.GE.AND P4, PT, R89, RZ, PT ;  /* 0x000000ff5900720c */ /* 0x000fe20003f86270 */
[----:B------:R-:W-:Y:S01]  /*3e70*/  @!P3 IMAD.MOV R16, RZ, RZ, -R16 ;  /* 0x000000ffff10b224 */ /* 0x000fe200078e0a10 */
[----:B------:R-:W-:Y:S01]  /*3e80*/  ISETP.GE.AND P3, PT, R0, RZ, PT ;  /* 0x000000ff0000720c */ /* 0x000fe20003f66270 */
[----:B------:R-:W-:Y:S01]  /*3e90*/  @!P0 IMAD.MOV R24, RZ, RZ, -R24 ;  /* 0x000000ffff188224 */ /* 0x000fe200078e0a18 */
[----:B------:R-:W-:Y:S01]  /*3ea0*/  LEA R94, P0, R95, UR6, 0x1 ;  /* 0x000000065f5e7c11 */ /* 0x000fe2000f8008ff */
[----:B------:R-:W-:-:S03]  /*3eb0*/  @!P5 IMAD.MOV R122, RZ, RZ, -R122 ;  /* 0x000000ffff7ad224 */ /* 0x000fc600078e0a7a */
[----:B------:R-:W-:Y:S01]  /*3ec0*/  LEA.HI.X.SX32 R95, R95, UR7, 0x1, P0 ;  /* 0x000000075f5f7c11 */ /* 0x000fe200080f0eff */
[----:B------:R-:W-:Y:S02]  /*3ed0*/  ULDC.64 UR6, c[0x0][0x218] ;  /* 0x0000860000067ab9 */ /* 0x000fe40000000a00 */
[----:B------:R-:W-:Y:S02]  /*3ee0*/  @!P1 IMAD.MOV R19, RZ, RZ, -R19 ;  /* 0x000000ffff139224 */ /* 0x000fe400078e0a13 */
[----:B------:R-:W-:Y:S02]  /*3ef0*/  @!P4 IMAD.MOV R23, RZ, RZ, -R23 ;  /* 0x000000ffff17c224 */ /* 0x000fe400078e0a17 */
[----:B------:R-:W-:Y:S01]  /*3f00*/  @!P3 IMAD.MOV R26, RZ, RZ, -R26 ;  /* 0x000000ffff1ab224 */ /* 0x000fe200078e0a1a */
[----:B--2---:R-:W-:Y:S02]  /*3f10*/  ISETP.NE.AND P2, PT, R3, RZ, PT ;  /* 0x000000ff0300720c */ /* 0x004fe40003f45270 */
[----:B------:R-:W-:-:S04]  /*3f20*/  LOP3.LUT R3, RZ, R3, RZ, 0x33, !PT ;  /* 0x00000003ff037212 */ /* 0x000fc800078e33ff */
[C---:B------:R-:W-:Y:S02]  /*3f30*/  SEL R8, R3.reuse, R8, !P2 ;  /* 0x0000000803087207 */ /* 0x040fe40005000000 */
[----:B------:R-:W-:-:S03]  /*3f40*/  SEL R115, R3, R115, !P2 ;  /* 0x0000007303737207 */ /* 0x000fc60005000000 */
[----:B------:R-:W-:Y:S01]  /*3f50*/  IMAD R8, R8, UR4, RZ ;  /* 0x0000000408087c24 */ /* 0x000fe2000f8e02ff */
[----:B------:R-:W-:Y:S01]  /*3f60*/  SEL R124, R3, R124, !P2 ;  /* 0x0000007c037c7207 */ /* 0x000fe20005000000 */
[----:B------:R-:W-:Y:S01]  /*3f70*/  IMAD R115, R115, UR4, RZ ;  /* 0x0000000473737c24 */ /* 0x000fe2000f8e02ff */
[C---:B------:R-:W-:Y:S02]  /*3f80*/  SEL R53, R3.reuse, R53, !P2 ;  /* 0x0000003503357207 */ /* 0x040fe40005000000 */
[----:B------:R-:W-:Y:S02]  /*3f90*/  LEA R21, P5, R8, UR6, 0x1 ;  /* 0x0000000608157c11 */ /* 0x000fe4000f8a08ff */
[----:B------:R-:W-:Y:S01]  /*3fa0*/  SEL R55, R3, R55, !P2 ;  /* 0x0000003703377207 */ /* 0x000fe20005000000 */
[----:B------:R-:W-:Y:S01]  /*3fb0*/  IMAD R124, R124, UR4, RZ ;  /* 0x000000047c7c7c24 */ /* 0x000fe2000f8e02ff */
[----:B------:R-:W-:Y:S01]  /*3fc0*/  LEA.HI.X.SX32 R88, R8, UR7, 0x1, P5 ;  /* 0x0000000708587c11 */ /* 0x000fe2000a8f0eff */
[----:B------:R-:W-:Y:S01]  /*3fd0*/  IMAD R53, R53, UR4, RZ ;  /* 0x0000000435357c24 */ /* 0x000fe2000f8e02ff */
[----:B------:R-:W-:-:S02]  /*3fe0*/  SEL R52, R3, R52, !P2 ;  /* 0x0000003403347207 */ /* 0x000fc40005000000 */
[----:B------:R-:W-:Y:S01]  /*3ff0*/  LEA R4, P3, R115, UR6, 0x1 ;  /* 0x0000000673047c11 */ /* 0x000fe2000f8608ff */
[----:B------:R-:W-:Y:S01]  /*4000*/  IMAD R55, R55, UR4, RZ ;  /* 0x0000000437377c24 */ /* 0x000fe2000f8e02ff */
[C---:B------:R-:W-:Y:S01]  /*4010*/  SEL R116, R3.reuse, R116, !P2 ;  /* 0x0000007403747207 */ /* 0x040fe20005000000 */
[----:B------:R0:W-:Y:S01]  /*4020*/  STL [R1+0x98], R88 ;  /* 0x0000985801007387 */ /* 0x0001e20000100800 */
[C---:B------:R-:W-:Y:S01]  /*4030*/  SEL R123, R3.reuse, R123, !P2 ;  /* 0x0000007b037b7207 */ /* 0x040fe20005000000 */
[----:B------:R-:W-:Y:S01]  /*4040*/  IMAD R52, R52, UR4, RZ ;  /* 0x0000000434347c24 */ /* 0x000fe2000f8e02ff */
[C---:B------:R-:W-:Y:S02]  /*4050*/  SEL R125, R3.reuse, R125, !P2 ;  /* 0x0000007d037d7207 */ /* 0x040fe40005000000 */
[C---:B------:R-:W-:Y:S02]  /*4060*/  SEL R54, R3.reuse, R54, !P2 ;  /* 0x0000003603367207 */ /* 0x040fe40005000000 */
[----:B------:R-:W-:-:S02]  /*4070*/  SEL R10, R3, R10, !P2 ;  /* 0x0000000a030a7207 */ /* 0x000fc40005000000 */
[C---:B------:R-:W-:Y:S02]  /*4080*/  SEL R11, R3.reuse, R11, !P2 ;  /* 0x0000000b030b7207 */ /* 0x040fe40005000000 */
[C---:B------:R-:W-:Y:S02]  /*4090*/  SEL R7, R3.reuse, R7, !P2 ;  /* 0x0000000703077207 */ /* 0x040fe40005000000 */
[C---:B------:R-:W-:Y:S02]  /*40a0*/  SEL R51, R3.reuse, R51, !P2 ;  /* 0x0000003303337207 */ /* 0x040fe40005000000 */
        /* <DEDUP_REMOVED lines=49> */
[----:B------:R-:W-:Y:S02]  /*43c0*/  SEL R26, R3, R26, !P2 ;  /* 0x0000001a031a7207 */ /* 0x000fe40005000000 */
[----:B------:R-:W-:-:S02]  /*43d0*/  LEA.HI.X.SX32 R115, R115, UR7, 0x1, P3 ;  /* 0x0000000773737c11 */ /* 0x000fc400098f0eff */
[----:B------:R-:W-:Y:S02]  /*43e0*/  LEA R2, P2, R124, UR6, 0x1 ;  /* 0x000000067c027c11 */ /* 0x000fe4000f8408ff */
[----:B0-----:R-:W-:Y:S01]  /*43f0*/  LEA R88, P3, R53, UR6, 0x1 ;  /* 0x0000000635587c11 */ /* 0x001fe2000f8608ff */
[----:B------:R-:W-:Y:S01]  /*4400*/  IMAD R116, R116, UR4, RZ ;  /* 0x0000000474747c24 */ /* 0x000fe2000f8e02ff */
[----:B------:R-:W-:Y:S01]  /*4410*/  LEA R9, P1, R55, UR6, 0x1 ;  /* 0x0000000637097c11 */ /* 0x000fe2000f8208ff */
[----:B------:R-:W-:Y:S01]  /*4420*/  IMAD R123, R123, UR4, RZ ;  /* 0x000000047b7b7c24 */ /* 0x000fe2000f8e02ff */
[----:B------:R-:W-:Y:S01]  /*4430*/  LEA.HI.X.SX32 R124, R124, UR7, 0x1, P2 ;  /* 0x000000077c7c7c11 */ /* 0x000fe200090f0eff */
[----:B------:R0:W-:Y:S01]  /*4440*/  STL [R1+0xa4], R88 ;  /* 0x0000a45801007387 */ /* 0x0001e20000100800 */
[----:B------:R-:W-:Y:S01]  /*4450*/  LEA R90, P2, R52, UR6, 0x1 ;  /* 0x00000006345a7c11 */ /* 0x000fe2000f8408ff */
[----:B------:R-:W-:Y:S01]  /*4460*/  IMAD R11, R11, UR4, RZ ;  /* 0x000000040b0b7c24 */ /* 0x000fe2000f8e02ff */
[----:B------:R-:W-:Y:S01]  /*4470*/  LEA R6, P0, R116, UR6, 0x1 ;  /* 0x0000000674067c11 */ /* 0x000fe2000f8008ff */
[----:B------:R-:W-:-:S02]  /*4480*/  IMAD R125, R125, UR4, RZ ;  /* 0x000000047d7d7c24 */ /* 0x000fc4000f8e02ff */
[----:B------:R-:W-:Y:S01]  /*4490*/  IMAD R7, R7, UR4, RZ ;  /* 0x0000000407077c24 */ /* 0x000fe2000f8e02ff */
[----:B------:R-:W-:Y:S02]  /*44a0*/  LEA R20, P6, R123, UR6, 0x1 ;  /* 0x000000067b147c11 */ /* 0x000fe4000f8c08ff */
[----:B0-----:R-:W-:Y:S01]  /*44b0*/  LEA.HI.X.SX32 R88, R55, UR7, 0x1, P1 ;  /* 0x0000000737587c11 */ /* 0x001fe200088f0eff */
[----:B------:R-:W-:Y:S01]  /*44c0*/  IMAD R54, R54, UR4, RZ ;  /* 0x0000000436367c24 */ /* 0x000fe2000f8e02ff */
[----:B------:R-:W-:Y:S01]  /*44d0*/  STL [R1+0x134], R90 ;  /* 0x0001345a01007387 */ /* 0x000fe20000100800 */
[----:B------:R-:W-:Y:S01]  /*44e0*/  LEA R89, P1, R11, UR6, 0x1 ;  /* 0x000000060b597c11 */ /* 0x000fe2000f8208ff */
[----:B------:R-:W-:Y:S01]  /*44f0*/  IMAD R51, R51, UR4, RZ ;  /* 0x0000000433337c24 */ /* 0x000fe2000f8e02ff */
[----:B------:R-:W-:Y:S01]  /*4500*/  LEA.HI.X.SX32 R116, R116, UR7, 0x1, P0 ;  /* 0x0000000774747c11 */ /* 0x000fe200080f0eff */
[----:B------:R0:W-:Y:S01]  /*4510*/  STL [R1+0x9c], R88 ;  /* 0x00009c5801007387 */ /* 0x0001e20000100800 */
[----:B------:R-:W-:Y:S01]  /*4520*/  LEA R5, P4, R125, UR6, 0x1 ;  /* 0x000000067d057c11 */ /* 0x000fe2000f8808ff */
[----:B------:R-:W-:Y:S01]  /*4530*/  IMAD R10, R10, UR4, RZ ;  /* 0x000000040a0a7c24 */ /* 0x000fe2000f8e02ff */
[----:B------:R-:W-:-:S02]  /*4540*/  LEA.HI.X.SX32 R123, R123, UR7, 0x1, P6 ;  /* 0x000000077b7b7c11 */ /* 0x000fc4000b0f0eff */
[----:B------:R-:W-:Y:S01]  /*4550*/  LEA R3, P6, R54, UR6, 0x1 ;  /* 0x0000000636037c11 */ /* 0x000fe2000f8c08ff */
[----:B------:R-:W-:Y:S01]  /*4560*/  STL [R1+0x4], R89 ;  /* 0x0000045901007387 */ /* 0x000fe20000100800 */
[----:B0-----:R-:W-:Y:S01]  /*4570*/  LEA R88, P0, R7, UR6, 0x1 ;  /* 0x0000000607587c11 */ /* 0x001fe2000f8008ff */
[----:B------:R-:W-:Y:S01]  /*4580*/  IMAD R12, R12, UR4, RZ ;  /* 0x000000040c0c7c24 */ /* 0x000fe2000f8e02ff */
[----:B------:R-:W-:Y:S02]  /*4590*/  LEA.HI.X.SX32 R125, R125, UR7, 0x1, P4 ;  /* 0x000000077d7d7c11 */ /* 0x000fe4000a0f0eff */
[----:B------:R-:W-:Y:S01]  /*45a0*/  LEA R90, P4, R51, UR6, 0x1 ;  /* 0x00000006335a7c11 */ /* 0x000fe2000f8808ff */
[----:B------:R0:W-:Y:S01]  /*45b0*/  STL [R1+0x8], R88 ;  /* 0x0000085801007387 */ /* 0x0001e20000100800 */
[----:B------:R-:W-:Y:S01]  /*45c0*/  IMAD R50, R50, UR4, RZ ;  /* 0x0000000432327c24 */ /* 0x000fe2000f8e02ff */
[----:B------:R-:W-:Y:S02]  /*45d0*/  LEA R8, P5, R10, UR6, 0x1 ;  /* 0x000000060a087c11 */ /* 0x000fe4000f8a08ff */
[----:B------:R-:W-:Y:S01]  /*45e0*/  STL [R1+0xac], R90 ;  /* 0x0000ac5a01007387 */ /* 0x000fe20000100800 */
[----:B0-----:R-:W-:-:S02]  /*45f0*/  LEA.HI.X.SX32 R88, R54, UR7, 0x1, P6 ;  /* 0x0000000736587c11 */ /* 0x001fc4000b0f0eff */
[----:B------:R-:W-:Y:S01]  /*4600*/  LEA R89, P6, R12, UR6, 0x1 ;  /* 0x000000060c597c11 */ /* 0x000fe2000f8c08ff */
[----:B------:R-:W-:Y:S01]  /*4610*/  IMAD R49, R49, UR4, RZ ;  /* 0x0000000431317c24 */ /* 0x000fe2000f8e02ff */
[----:B------:R-:W-:Y:S01]  /*4620*/  LEA.HI.X.SX32 R10, R10, UR7, 0x1, P5 ;  /* 0x000000070a0a7c11 */ /* 0x000fe2000a8f0eff */
[----:B------:R0:W-:Y:S01]  /*4630*/  STL [R1+0xa0], R88 ;  /* 0x0000a05801007387 */ /* 0x0001e20000100800 */
[----:B------:R-:W-:-:S03]  /*4640*/  IMAD R13, R13, UR4, RZ ;  /* 0x000000040d0d7c24 */ /* 0x000fc6000f8e02ff */
[----:B------:R1:W-:Y:S01]  /*4650*/  STL [R1+0x10], R89 ;  /* 0x0000105901007387 */ /* 0x0003e20000100800 */
[----:B0-----:R-:W-:Y:S01]  /*4660*/  LEA R88, P5, R50, UR6, 0x1 ;  /* 0x0000000632587c11 */ /* 0x001fe2000f8a08ff */
[----:B------:R-:W-:Y:S01]  /*4670*/  IMAD R48, R48, UR4, RZ ;  /* 0x0000000430307c24 */ /* 0x000fe2000f8e02ff */
[----:B-1----:R-:W-:-:S03]  /*4680*/  LEA.HI.X.SX32 R89, R53, UR7, 0x1, P3 ;  /* 0x0000000735597c11 */ /* 0x002fc600098f0eff */
[----:B------:R0:W-:Y:S01]  /*4690*/  STL [R1+0xb0], R88 ;  /* 0x0000b05801007387 */ /* 0x0001e20000100800 */
[----:B------:R-:W-:-:S03]  /*46a0*/  LEA R90, P3, R49, UR6, 0x1 ;  /* 0x00000006315a7c11 */ /* 0x000fc6000f8608ff */
[----:B------:R1:W-:Y:S01]  /*46b0*/  STL [R1], R89 ;  /* 0x0000005901007387 */ /* 0x0003e20000100800 */
[----:B------:R-:W-:Y:S02]  /*46c0*/  LEA.HI.X.SX32 R11, R11, UR7, 0x1, P1 ;  /* 0x000000070b0b7c11 */ /* 0x000fe400088f0eff */
[----:B0-----:R-:W-:Y:S01]  /*46d0*/  LEA.HI.X.SX32 R88, R52, UR7, 0x1, P2 ;  /* 0x0000000734587c11 */ /* 0x001fe200090f0eff */
[----:B------:R-:W-:Y:S01]  /*46e0*/  STL [R1+0x138], R90 ;  /* 0x0001385a01007387 */ /* 0x000fe20000100800 */
[----:B------:R-:W-:Y:S01]  /*46f0*/  IMAD R47, R47, UR4, RZ ;  /* 0x000000042f2f7c24 */ /* 0x000fe2000f8e02ff */
[----:B-1----:R-:W-:Y:S02]  /*4700*/  LEA R89, P2, R13, UR6, 0x1 ;  /* 0x000000060d597c11 */ /* 0x002fe4000f8408ff */
[----:B------:R0:W-:Y:S01]  /*4710*/  STL [R1+0xa8], R88 ;  /* 0x0000a85801007387 */ /* 0x0001e20000100800 */
[----:B------:R-:W-:Y:S01]  /*4720*/  LEA.HI.X.SX32 R7, R7, UR7, 0x1, P0 ;  /* 0x0000000707077c11 */ /* 0x000fe200080f0eff */
[----:B------:R-:W-:-:S02]  /*4730*/  IMAD R14, R14, UR4, RZ ;  /* 0x000000040e0e7c24 */ /* 0x000fc4000f8e02ff */
[----:B------:R-:W-:Y:S01]  /*4740*/  STL [R1+0x18], R89 ;  /* 0x0000185901007387 */ /* 0x000fe20000100800 */
[----:B0-----:R-:W-:Y:S02]  /*4750*/  LEA R88, P1, R48, UR6, 0x1 ;  /* 0x0000000630587c11 */ /* 0x001fe4000f8208ff */
[----:B------:R-:W-:Y:S01]  /*4760*/  LEA R90, P0, R47, UR6, 0x1 ;  /* 0x000000062f5a7c11 */ /* 0x000fe2000f8008ff */
[----:B------:R-:W-:Y:S02]  /*4770*/  IMAD R46, R46, UR4, RZ ;  /* 0x000000042e2e7c24 */ /* 0x000fe4000f8e02ff */
[----:B------:R0:W-:Y:S01]  /*4780*/  STL [R1+0xb8], R88 ;  /* 0x0000b85801007387 */ /* 0x0001e20000100800 */
[----:B------:R-:W-:Y:S01]  /*4790*/  LEA.HI.X.SX32 R12, R12, UR7, 0x1, P6 ;  /* 0x000000070c0c7c11 */ /* 0x000fe2000b0f0eff */
[----:B------:R-:W-:Y:S02]  /*47a0*/  IMAD R45, R45, UR4, RZ ;  /* 0x000000042d2d7c24 */ /* 0x000fe4000f8e02ff */
[----:B------:R-:W-:Y:S01]  /*47b0*/  STL [R1+0x13c], R90 ;  /* 0x00013c5a01007387 */ /* 0x000fe20000100800 */
[----:B0-----:R-:W-:-:S02]  /*47c0*/  LEA.HI.X.SX32 R88, R51, UR7, 0x1, P4 ;  /* 0x0000000733587c11 */ /* 0x001fc4000a0f0eff */
[----:B------:R-:W-:-:S03]  /*47d0*/  LEA R89, P4, R14, UR6, 0x1 ;  /* 0x000000060e597c11 */ /* 0x000fc6000f8808ff */
        /* <DEDUP_REMOVED lines=8> */
[----:B------:R1:W-:Y:S01]  /*4860*/  STL [R1+0x14], R89 ;  /* 0x0000145901007387 */ /* 0x0003e20000100800 */
[----:B------:R-:W-:Y:S02]  /*4870*/  LEA.HI.X.SX32 R13, R13, UR7, 0x1, P2 ;  /* 0x000000070d0d7c11 */ /* 0x000fe400090f0eff */
[----:B0-----:R-:W-:Y:S01]  /*4880*/  LEA.HI.X.SX32 R88, R49, UR7, 0x1, P3 ;  /* 0x0000000731587c11 */ /* 0x001fe200098f0eff */
[----:B------:R-:W-:Y:S01]  /*4890*/  STL [R1+0x140], R90 ;  /* 0x0001405a01007387 */ /* 0x000fe20000100800 */
[----:B------:R-:W-:Y:S01]  /*48a0*/  IMAD R43, R43, UR4, RZ ;  /* 0x000000042b2b7c24 */ /* 0x000fe2000f8e02ff */
[----:B-1----:R-:W-:Y:S02]  /*48b0*/  LEA R89, P3, R15, UR6, 0x1 ;  /* 0x000000060f597c11 */ /* 0x002fe4000f8608ff */
        /* <DEDUP_REMOVED lines=91> */
[----:B------:R-:W-:Y:S01]  /*4e70*/  LEA R90, P5, R32, UR6, 0x1 ;  /* 0x00000006205a7c11 */ /* 0x000fe2000f8a08ff */
[----:B------:R-:W-:Y:S02]  /*4e80*/  IMAD R30, R30, UR4, RZ ;  /* 0x000000041e1e7c24 */ /* 0x000fe4000f8e02ff */
[----:B------:R1:W-:Y:S01]  /*4e90*/  STL [R1+0x4c], R89 ;  /* 0x00004c5901007387 */ /* 0x0003e20000100800 */
[----:B------:R-:W-:Y:S02]  /*4ea0*/  LEA.HI.X.SX32 R112, R112, UR7, 0x1, P2 ;  /* 0x0000000770707c11 */ /* 0x000fe400090f0eff */
[----:B0-----:R-:W-:Y:S01]  /*4eb0*/  LEA.HI.X.SX32 R88, R35, UR7, 0x1, P3 ;  /* 0x0000000723587c11 */ /* 0x001fe200098f0eff */
[----:B------:R0:W-:Y:S01]  /*4ec0*/  STL [R1+0x158], R90 ;  /* 0x0001585a01007387 */ /* 0x0001e20000100800 */
[----:B-1----:R-:W-:-:S03]  /*4ed0*/  LEA R89, P3, R117, UR6, 0x1 ;  /* 0x0000000675597c11 */ /* 0x002fc6000f8608ff */
[----:B------:R1:W-:Y:S01]  /*4ee0*/  STL [R1+0x50], R88 ;  /* 0x0000505801007387 */ /* 0x0003e20000100800 */
[----:B------:R-:W-:Y:S01]  /*4ef0*/  IMAD R118, R118, UR4, RZ ;  /* 0x0000000476767c24 */ /* 0x000fe2000f8e02ff */
[----:B------:R-:W-:Y:S02]  /*4f00*/  LEA.HI.X.SX32 R114, R114, UR7, 0x1, P1 ;  /* 0x0000000772727c11 */ /* 0x000fe400088f0eff */
[----:B------:R2:W-:Y:S01]  /*4f10*/  STL [R1+0x64], R89 ;  /* 0x0000645901007387 */ /* 0x0005e20000100800 */
[----:B0-----:R-:W-:Y:S02]  /*4f20*/  LEA R90, P1, R30, UR6, 0x1 ;  /* 0x000000061e5a7c11 */ /* 0x001fe4000f8208ff */
[----:B-1----:R-:W-:Y:S01]  /*4f30*/  LEA R88, P2, R31, UR6, 0x1 ;  /* 0x000000061f587c11 */ /* 0x002fe2000f8408ff */
[----:B------:R-:W-:Y:S01]  /*4f40*/  IMAD R29, R29, UR4, RZ ;  /* 0x000000041d1d7c24 */ /* 0x000fe2000f8e02ff */
[----:B--2---:R-:W-:-:S03]  /*4f50*/  LEA.HI.X.SX32 R89, R34, UR7, 0x1, P0 ;  /* 0x0000000722597c11 */ /* 0x004fc600080f0eff */
[----:B------:R0:W-:Y:S01]  /*4f60*/  STL [R1+0xfc], R88 ;  /* 0x0000fc5801007387 */ /* 0x0001e20000100800 */
[----:B------:R-:W-:Y:S01]  /*4f70*/  LEA.HI.X.SX32 R113, R113, UR7, 0x1, P4 ;  /* 0x0000000771717c11 */ /* 0x000fe2000a0f0eff */
[----:B------:R-:W-:Y:S02]  /*4f80*/  IMAD R28, R28, UR4, RZ ;  /* 0x000000041c1c7c24 */ /* 0x000fe4000f8e02ff */
[----:B------:R-:W-:Y:S01]  /*4f90*/  STL [R1+0x15c], R90 ;  /* 0x00015c5a01007387 */ /* 0x000fe20000100800 */
[----:B0-----:R-:W-:-:S03]  /*4fa0*/  LEA R88, P0, R118, UR6, 0x1 ;  /* 0x0000000676587c11 */ /* 0x001fc6000f8008ff */
[----:B------:R0:W-:Y:S01]  /*4fb0*/  STL [R1+0xf0], R89 ;  /* 0x0000f05901007387 */ /* 0x0001e20000100800 */
[----:B------:R-:W-:-:S03]  /*4fc0*/  IMAD R119, R119, UR4, RZ ;  /* 0x0000000477777c24 */ /* 0x000fc6000f8e02ff */
[----:B------:R1:W-:Y:S01]  /*4fd0*/  STL [R1+0x6c], R88 ;  /* 0x00006c5801007387 */ /* 0x0003e20000100800 */
[----:B0-----:R-:W-:Y:S02]  /*4fe0*/  LEA R89, P4, R29, UR6, 0x1 ;  /* 0x000000061d597c11 */ /* 0x001fe4000f8808ff */
[----:B-1----:R-:W-:-:S03]  /*4ff0*/  LEA.HI.X.SX32 R88, R33, UR7, 0x1, P6 ;  /* 0x0000000721587c11 */ /* 0x002fc6000b0f0eff */
[----:B------:R0:W-:Y:S01]  /*5000*/  STL [R1+0x104], R89 ;  /* 0x0001045901007387 */ /* 0x0001e20000100800 */
[----:B------:R-:W-:Y:S01]  /*5010*/  LEA R90, P6, R28, UR6, 0x1 ;  /* 0x000000061c5a7c11 */ /* 0x000fe2000f8c08ff */
[----:B------:R-:W-:Y:S02]  /*5020*/  IMAD R27, R27, UR4, RZ ;  /* 0x000000041b1b7c24 */ /* 0x000fe4000f8e02ff */
[----:B------:R1:W-:Y:S01]  /*5030*/  STL [R1+0x60], R88 ;  /* 0x0000605801007387 */ /* 0x0003e20000100800 */
[----:B------:R-:W-:Y:S02]  /*5040*/  LEA.HI.X.SX32 R117, R117, UR7, 0x1, P3 ;  /* 0x0000000775757c11 */ /* 0x000fe400098f0eff */
[----:B0-----:R-:W-:Y:S01]  /*5050*/  LEA.HI.X.SX32 R89, R32, UR7, 0x1, P5 ;  /* 0x0000000720597c11 */ /* 0x001fe2000a8f0eff */
[----:B------:R-:W-:Y:S01]  /*5060*/  STL [R1+0x160], R90 ;  /* 0x0001605a01007387 */ /* 0x000fe20000100800 */
[----:B-1----:R-:W-:-:S03]  /*5070*/  LEA R88, P5, R119, UR6, 0x1 ;  /* 0x0000000677587c11 */ /* 0x002fc6000f8a08ff */
[----:B------:R0:W-:Y:S01]  /*5080*/  STL [R1+0xf8], R89 ;  /* 0x0000f85901007387 */ /* 0x0001e20000100800 */
[----:B------:R-:W-:-:S03]  /*5090*/  IMAD R25, R25, UR4, RZ ;  /* 0x0000000419197c24 */ /* 0x000fc6000f8e02ff */
[----:B------:R1:W-:Y:S01]  /*50a0*/  STL [R1+0x74], R88 ;  /* 0x0000745801007387 */ /* 0x0003e20000100800 */
[----:B------:R-:W-:Y:S01]  /*50b0*/  IMAD R120, R120, UR4, RZ ;  /* 0x0000000478787c24 */ /* 0x000fe2000f8e02ff */
        /* <DEDUP_REMOVED lines=34> */
[----:B------:R-:W-:Y:S01]  /*52e0*/  IMAD R23, R23, UR4, RZ ;  /* 0x0000000417177c24 */ /* 0x000fe2000f8e02ff */
[----:B0-----:R-:W-:Y:S02]  /*52f0*/  LEA.HI.X.SX32 R89, R25, UR7, 0x1, P2 ;  /* 0x0000000719597c11 */ /* 0x001fe400090f0eff */
[----:B------:R-:W-:Y:S01]  /*5300*/  STL [R1+0x16c], R90 ;  /* 0x00016c5a01007387 */ /* 0x000fe20000100800 */
[----:B-1----:R-:W-:-:S03]  /*5310*/  LEA R88, P2, R122, UR6, 0x1 ;  /* 0x000000067a587c11 */ /* 0x002fc6000f8408ff */
[----:B------:R0:W-:Y:S01]  /*5320*/  STL [R1+0x110], R89 ;  /* 0x0001105901007387 */ /* 0x0001e20000100800 */
[----:B------:R-:W-:Y:S02]  /*5330*/  LEA.HI.X.SX32 R120, R120, UR7, 0x1, P1 ;  /* 0x0000000778787c11 */ /* 0x000fe400088f0eff */
[----:B------:R-:W-:Y:S01]  /*5340*/  LEA.HI.X.SX32 R22, R22, UR7, 0x1, P0 ;  /* 0x0000000716167c11 */ /* 0x000fe200080f0eff */
[----:B------:R1:W-:Y:S01]  /*5350*/  STL [R1+0x8c], R88 ;  /* 0x00008c5801007387 */ /* 0x0003e20000100800 */
[----:B------:R-:W-:Y:S01]  /*5360*/  IMAD R24, R24, UR4, RZ ;  /* 0x0000000418187c24 */ /* 0x000fe2000f8e02ff */
[----:B------:R-:W-:Y:S02]  /*5370*/  LEA.HI.X.SX32 R18, R18, UR7, 0x1, P4 ;  /* 0x0000000712127c11 */ /* 0x000fe4000a0f0eff */
[----:B0-----:R-:W-:Y:S01]  /*5380*/  LEA R89, P1, R19, UR6, 0x1 ;  /* 0x0000000613597c11 */ /* 0x001fe2000f8208ff */
[----:B------:R-:W-:Y:S01]  /*5390*/  IMAD R26, R26, UR4, RZ ;  /* 0x000000041a1a7c24 */ /* 0x000fe2000f8e02ff */
[----:B-1----:R-:W-:-:S03]  /*53a0*/  LEA R88, P0, R23, UR6, 0x1 ;  /* 0x0000000617587c11 */ /* 0x002fc6000f8008ff */
[----:B------:R-:W-:Y:S01]  /*53b0*/  STL [R1+0x124], R89 ;  /* 0x0001245901007387 */ /* 0x000fe20000100800 */
[----:B------:R-:W-:-:S03]  /*53c0*/  LEA.HI.X.SX32 R121, R121, UR7, 0x1, P6 ;  /* 0x0000000779797c11 */ /* 0x000fc6000b0f0eff */
[----:B------:R0:W-:Y:S01]  /*53d0*/  STL [R1+0x80], R22 ;  /* 0x0000801601007387 */ /* 0x0001e20000100800 */
[----:B------:R-:W-:-:S03]  /*53e0*/  LEA.HI.X.SX32 R16, R16, UR7, 0x1, P5 ;  /* 0x0000000710107c11 */ /* 0x000fc6000a8f0eff */
[----:B------:R-:W-:Y:S04]  /*53f0*/  STL [R1+0x170], R88 ;  /* 0x0001705801007387 */ /* 0x000fe80000100800 */
[----:B------:R1:W-:Y:S01]  /*5400*/  STL [R1+0x118], R18 ;  /* 0x0001181201007387 */ /* 0x0003e20000100800 */
[----:B0-----:R-:W-:Y:S02]  /*5410*/  LEA R22, P4, R24, UR6, 0x1 ;  /* 0x0000000618167c11 */ /* 0x001fe4000f8808ff */
[----:B------:R-:W-:Y:S02]  /*5420*/  LEA.HI.X.SX32 R17, R17, UR7, 0x1, P3 ;  /* 0x0000000711117c11 */ /* 0x000fe400098f0eff */
[----:B-1----:R-:W-:Y:S01]  /*5430*/  LEA R18, P6, R26, UR6, 0x1 ;  /* 0x000000061a127c11 */ /* 0x002fe2000f8c08ff */
[----:B------:R-:W-:Y:S04]  /*5440*/  STL [R1+0x12c], R22 ;  /* 0x00012c1601007387 */ /* 0x000fe80000100800 */
[----:B------:R0:W-:Y:S04]  /*5450*/  STL [R1+0x174], R18 ;  /* 0x0001741201007387 */ /* 0x0001e80000100800 */
[----:B------:R1:W-:Y:S04]  /*5460*/  STL [R1+0x88], R16 ;  /* 0x0000881001007387 */ /* 0x0003e80000100800 */
[----:B------:R2:W-:Y:S01]  /*5470*/  STL [R1+0x120], R17 ;  /* 0x0001201101007387 */ /* 0x0005e20000100800 */
[----:B0-----:R-:W-:-:S02]  /*5480*/  LEA.HI.X.SX32 R18, R23, UR7, 0x1, P0 ;  /* 0x0000000717127c11 */ /* 0x001fc400080f0eff */
[----:B-1----:R-:W-:Y:S02]  /*5490*/  LEA.HI.X.SX32 R16, R19, UR7, 0x1, P1 ;  /* 0x0000000713107c11 */ /* 0x002fe400088f0eff */
[----:B--2---:R-:W-:-:S03]  /*54a0*/  LEA.HI.X.SX32 R17, R24, UR7, 0x1, P4 ;  /* 0x0000000718117c11 */ /* 0x004fc6000a0f0eff */
[----:B------:R0:W-:Y:S04]  /*54b0*/  STL [R1+0x90], R16 ;  /* 0x0000901001007387 */ /* 0x0001e80000100800 */
[----:B------:R1:W-:Y:S01]  /*54c0*/  STL [R1+0x128], R18 ;  /* 0x0001281201007387 */ /* 0x0003e20000100800 */
[----:B0-----:R-:W-:-:S03]  /*54d0*/  LEA.HI.X.SX32 R16, R26, UR7, 0x1, P6 ;  /* 0x000000071a107c11 */ /* 0x001fc6000b0f0eff */
[----:B------:R0:W-:Y:S01]  /*54e0*/  STL [R1+0x94], R17 ;  /* 0x0000941101007387 */ /* 0x0001e20000100800 */
[----:B------:R-:W-:-:S03]  /*54f0*/  LOP3.LUT R19, R69, 0x20, RZ, 0xfc, !PT ;  /* 0x0000002045137812 */ /* 0x000fc600078efcff */
[----:B------:R2:W-:Y:S01]  /*5500*/  STL [R1+0x130], R16 ;  /* 0x0001301001007387 */ /* 0x0005e20000100800 */
[C---:B-1----:R-:W-:Y:S01]  /*5510*/  LOP3.LUT R18, R69.reuse, 0x28, RZ, 0xfc, !PT ;  /* 0x0000002845127812 */ /* 0x042fe200078efcff */
[----:B------:R-:W-:Y:S01]  /*5520*/  UIADD3 UR5, UR12, 0x10000, URZ ;  /* 0x000100000c057890 */ /* 0x000fe2000fffe03f */
[C---:B------:R-:W-:Y:S02]  /*5530*/  LOP3.LUT R23, R69.reuse, 0x10, RZ, 0xfc, !PT ;  /* 0x0000001045177812 */ /* 0x040fe400078efcff */
[C---:B0-----:R-:W-:Y:S02]  /*5540*/  LOP3.LUT R17, R69.reuse, 0x30, RZ, 0xfc, !PT ;  /* 0x0000003045117812 */ /* 0x041fe400078efcff */
[----:B--2---:R-:W-:Y:S01]  /*5550*/  LOP3.LUT R16, R69, 0x38, RZ, 0xfc, !PT ;  /* 0x0000003845107812 */ /* 0x004fe200078efcff */
[----:B------:R-:W-:-:S04]  /*5560*/  USHF.R.U32.HI UR5, URZ, 0x4, UR5 ;  /* 0x000000043f057899 */ /* 0x000fc80008011605 */
[-C--:B------:R-:W-:Y:S02]  /*5570*/  IMAD R88, R16, R72.reuse, RZ ;  /* 0x0000004810587224 */ /* 0x080fe400078e02ff */
[-C--:B------:R-:W-:Y:S02]  /*5580*/  IMAD R16, R18, R72.reuse, RZ ;  /* 0x0000004812107224 */ /* 0x080fe400078e02ff */
[-C--:B------:R-:W-:Y:S02]  /*5590*/  IMAD R18, R19, R72.reuse, RZ ;  /* 0x0000004813127224 */ /* 0x080fe400078e02ff */
[-C--:B------:R-:W-:Y:S02]  /*55a0*/  IMAD R19, R23, R72.reuse, RZ ;  /* 0x0000004817137224 */ /* 0x080fe400078e02ff */
[-C--:B------:R-:W-:Y:S02]  /*55b0*/  IMAD R17, R17, R72.reuse, RZ ;  /* 0x0000004811117224 */ /* 0x080fe400078e02ff */
[----:B------:R-:W-:Y:S01]  /*55c0*/  IMAD R18, R69, R72, RZ ;  /* 0x0000004845127224 */ /* 0x000fe200078e02ff */
[----:B------:R-:W-:Y:S01]  /*55d0*/  USGXT.U32 UR13, UR5, 0xe ;  /* 0x0000000e050d789a */ /* 0x000fe20008000000 */
[----:B------:R-:W-:Y:S01]  /*55e0*/  IMAD R17, R73, R74, RZ ;  /* 0x0000004a49117224 */ /* 0x000fe200078e02ff */
[C---:B------:R-:W-:Y:S01]  /*55f0*/  LOP3.LUT R22, R69.reuse, 0x18, RZ, 0xfc, !PT ;  /* 0x0000001845167812 */ /* 0x040fe200078efcff */
[----:B------:R-:W-:Y:S01]  /*5600*/  STL [R1+0x178], R19 ;  /* 0x0001781301007387 */ /* 0x000fe20000100800 */
[----:B------:R-:W-:Y:S01]  /*5610*/  LOP3.LUT R71, R69, 0x8, RZ, 0xfc, !PT ;  /* 0x0000000845477812 */ /* 0x000fe200078efcff */
[----:B------:R-:W-:-:S02]  /*5620*/  UIADD3 UR8, UP0, UR13, 0x80, URZ ;  /* 0x000000800d087890 */ /* 0x000fc4000ff1e03f */
[----:B------:R0:W-:Y:S01]  /*5630*/  STL [R1+0x17c], R18 ;  /* 0x00017c1201007387 */ /* 0x0001e20000100800 */
[----:B------:R-:W-:Y:S01]  /*5640*/  UMOV UR4, URZ ;  /* 0x0000003f00047c82 */ /* 0x000fe20008000000 */
[-C--:B------:R-:W-:Y:S01]  /*5650*/  IMAD R16, R22, R72.reuse, RZ ;  /* 0x0000004816107224 */ /* 0x080fe200078e02ff */
[----:B------:R-:W-:Y:S01]  /*5660*/  UIADD3.X UR9, UR4, 0x40000040, URZ, UP0, !UPT ;  /* 0x4000004004097890 */ /* 0x000fe200087fe43f */
[----:B------:R-:W-:Y:S01]  /*5670*/  IMAD R16, R71, R72, RZ ;  /* 0x0000004847107224 */ /* 0x000fe200078e02ff */
[----:B------:R-:W-:Y:S01]  /*5680*/  LEA.HI.X.SX32 R122, R122, UR7, 0x1, P2 ;  /* 0x000000077a7a7c11 */ /* 0x000fe200090f0eff */
[----:B------:R-:W-:Y:S01]  /*5690*/  IMAD.SHL.U32 R16, R74, 0x40, RZ ;  /* 0x000000404a107824 */ /* 0x000fe200078e00ff */
[----:B0-----:R-:W-:Y:S02]  /*56a0*/  SHF.R.S32.HI R18, RZ, 0x1f, R17 ;  /* 0x0000001fff127819 */ /* 0x001fe40000011411 */
[----:B------:R-:W-:Y:S02]  /*56b0*/  CS2R R24, SRZ ;  /* 0x0000000000187805 */ /* 0x000fe4000001ff00 */
[----:B------:R-:W-:-:S02]  /*56c0*/  SHF.R.S32.HI R19, RZ, 0x6, R70 ;  /* 0x00000006ff137819 */ /* 0x000fc40000011446 */
[----:B------:R-:W-:Y:S02]  /*56d0*/  CS2R R26, SRZ ;  /* 0x00000000001a7805 */ /* 0x000fe4000001ff00 */
[----:B------:R-:W-:Y:S02]  /*56e0*/  SHF.L.U64.HI R18, R17, 0x1, R18 ;  /* 0x0000000111127819 */ /* 0x000fe40000010212 */
[----:B------:R-:W-:Y:S02]  /*56f0*/  CS2R R28, SRZ ;  /* 0x00000000001c7805 */ /* 0x000fe4000001ff00 */
[----:B------:R-:W-:Y:S02]  /*5700*/  CS2R R30, SRZ ;  /* 0x00000000001e7805 */ /* 0x000fe4000001ff00 */
[----:B------:R-:W-:Y:S02]  /*5710*/  CS2R R32, SRZ ;  /* 0x0000000000207805 */ /* 0x000fe4000001ff00 */
[----:B------:R-:W-:-:S02]  /*5720*/  CS2R R34, SRZ ;  /* 0x0000000000227805 */ /* 0x000fc4000001ff00 */
[----:B------:R-:W-:Y:S02]  /*5730*/  CS2R R36, SRZ ;  /* 0x0000000000247805 */ /* 0x000fe4000001ff00 */
[----:B------:R-:W-:Y:S02]  /*5740*/  CS2R R38, SRZ ;  /* 0x0000000000267805 */ /* 0x000fe4000001ff00 */
        /* <DEDUP_REMOVED lines=13> */
[----:B------:R-:W-:Y:S01]  /*5820*/  CS2R R66, SRZ ;  /* 0x0000000000427805 */ /* 0x000fe2000001ff00 */
[----:B------:R-:W-:Y:S01]  /*5830*/  IMAD.SHL.U32 R17, R17, 0x2, RZ ;  /* 0x0000000211117824 */ /* 0x000fe200078e00ff */
        /* <DEDUP_REMOVED lines=9> */
[----:B------:R-:W-:Y:S01]  /*58d0*/  CS2R R86, SRZ ;  /* 0x0000000000567805 */ /* 0x000fe2000001ff00 */
[----:B------:R-:W-:Y:S02]  /*58e0*/  UIADD3.64 UR16, UR8, 0x80, URZ ;  /* 0x0000008008107897 */ /* 0x000fe4000fffe03f */
[----:B------:R-:W-:Y:S01]  /*58f0*/  UIADD3.64 UR20, UR8, 0x100, URZ ;  /* 0x0000010008147897 */ /* 0x000fe2000fffe03f */
[----:B------:R-:W-:-:S11]  /*5900*/  ULDC UR24, c[0x0][0x230] ;  /* 0x00008c0000187ab9 */ /* 0x000fd60000000800 */
.L_x_1:
[----:B------:R-:W2:Y:S01]  /*5910*/  LDL R23, [R1+0x17c] ;  /* 0x00017c0001177983 */ /* 0x000ea20000100800 */
[----:B------:R-:W0:Y:S03]  /*5920*/  LDC R97, c[0x0][0x238] ;  /* 0x00008e00ff617b82 */ /* 0x000e260000000800 */
[----:B------:R1:W-:Y:S01]  /*5930*/  STL [R1+0x284], R19 ;  /* 0x0002841301007387 */ /* 0x0003e20000100800 */
[----:B------:R-:W3:Y:S03]  /*5940*/  S2R R16, SR_TID.X ;  /* 0x0000000000107919 */ /* 0x000ee60000002100 */
[----:B-1----:R-:W4:Y:S01]  /*5950*/  LDL R19, [R1+0x178] ;  /* 0x0001780001137983 */ /* 0x002f220000100800 */
[----:B------:R-:W-:Y:S01]  /*5960*/  PRMT R106, RZ, 0x7610, R106 ;  /* 0x00007610ff6a7816 */ /* 0x000fe2000000006a */
[----:B------:R-:W1:Y:S01]  /*5970*/  S2R R96, SR_TID.X ;  /* 0x0000000000607919 */ /* 0x000e620000002100 */
[----:B------:R-:W-:-:S02]  /*5980*/  PRMT R105, RZ, 0x7610, R105 ;  /* 0x00007610ff697816 */ /* 0x000fc40000000069 */
[----:B------:R-:W-:Y:S01]  /*5990*/  PRMT R104, RZ, 0x7610, R104 ;  /* 0x00007610ff687816 */ /* 0x000fe20000000068 */
[----:B-----5:R4:W-:Y:S01]  /*59a0*/  STL [R1+0x280], R0 ;  /* 0x0002800001007387 */ /* 0x0209e20000100800 */
[----:B---3--:R-:W-:-:S04]  /*59b0*/  SHF.R.U32.HI R88, RZ, 0x6, R16 ;  /* 0x00000006ff587819 */ /* 0x008fc80000011610 */
[----:B------:R-:W-:-:S04]  /*59c0*/  SGXT.U32 R88, R88, 0x3 ;  /* 0x000000035858781a */ /* 0x000fc80000000000 */
[C---:B------:R-:W-:Y:S02]  /*59d0*/  ISETP.GE.AND P0, PT, R88.reuse, UR24, PT ;  /* 0x0000001858007c0c */ /* 0x040fe4000bf06270 */
[----:B-1----:R-:W-:Y:S02]  /*59e0*/  SHF.R.U32.HI R96, RZ, 0x6, R96 ;  /* 0x00000006ff607819 */ /* 0x002fe40000011660 */
[----:B------:R-:W-:Y:S02]  /*59f0*/  LOP3.LUT R22, R88, 0x8, RZ, 0xfc, !PT ;  /* 0x0000000858167812 */ /* 0x000fe400078efcff */
[----:B------:R-:W-:Y:S02]  /*5a00*/  SGXT.U32 R96, R96, 0x3 ;  /* 0x000000036060781a */ /* 0x000fe40000000000 */
[----:B------:R-:W-:Y:S02]  /*5a10*/  ISETP.GE.AND P1, PT, R22, UR24, PT ;  /* 0x0000001816007c0c */ /* 0x000fe4000bf26270 */
[----:B------:R-:W-:-:S05]  /*5a20*/  LOP3.LUT R96, R96, 0x8, RZ, 0xfc, !PT ;  /* 0x0000000860607812 */ /* 0x000fca00078efcff */
[----:B0-----:R-:W-:Y:S02]  /*5a30*/  IMAD R96, R96, R97, RZ ;  /* 0x0000006160607224 */ /* 0x001fe400078e02ff */
[----:B------:R-:W0:Y:S01]  /*5a40*/  LDC R97, c[0x0][0x238] ;  /* 0x00008e00ff617b82 */ /* 0x000e220000000800 */
[----:B------:R-:W-:Y:S02]  /*5a50*/  PRMT R103, RZ, 0x7610, R103 ;  /* 0x00007610ff677816 */ /* 0x000fe40000000067 */
[----:B------:R-:W-:Y:S02]  /*5a60*/  PRMT R102, RZ, 0x7610, R102 ;  /* 0x00007610ff667816 */ /* 0x000fe40000000066 */
[----:B------:R-:W-:Y:S02]  /*5a70*/  PRMT R101, RZ, 0x7610, R101 ;  /* 0x00007610ff657816 */ /* 0x000fe40000000065 */
[----:B------:R-:W-:Y:S02]  /*5a80*/  PRMT R100, RZ, 0x7610, R100 ;  /* 0x00007610ff647816 */ /* 0x000fe40000000064 */
[----:B------:R-:W-:Y:S01]  /*5a90*/  PRMT R99, RZ, 0x7610, R99 ;  /* 0x00007610ff637816 */ /* 0x000fe20000000063 */
[----:B--2---:R-:W-:-:S05]  /*5aa0*/  IMAD.WIDE R22, R23, 0x2, R94 ;  /* 0x0000000217167825 */ /* 0x004fca00078e025e */
[----:B------:R1:W2:Y:S02]  /*5ab0*/  @!P0 LDG.E.U16 R106, desc[UR14][R22.64] ;  /* 0x0000000e166a8981 */ /* 0x0002a4000c1e1500 */
[----:B-1----:R-:W-:Y:S02]  /*5ac0*/  IMAD.WIDE R22, R96, 0x2, R94 ;  /* 0x0000000260167825 */ /* 0x002fe400078e025e */
[----:B------:R-:W1:Y:S03]  /*5ad0*/  S2R R96, SR_TID.X ;  /* 0x0000000000607919 */ /* 0x000e660000002100 */
[----:B------:R3:W2:Y:S02]  /*5ae0*/  @!P1 LDG.E.U16 R105, desc[UR14][R22.64] ;  /* 0x0000000e16699981 */ /* 0x0006a4000c1e1500 */
[----:B---3--:R-:W-:-:S04]  /*5af0*/  LOP3.LUT R22, R88, 0x10, RZ, 0xfc, !PT ;  /* 0x0000001058167812 */ /* 0x008fc800078efcff */
[----:B------:R-:W-:Y:S02]  /*5b00*/  ISETP.GE.AND P0, PT, R22, UR24, PT ;  /* 0x0000001816007c0c */ /* 0x000fe4000bf06270 */
[----:B------:R-:W-:-:S04]  /*5b10*/  LOP3.LUT R22, R88, 0x18, RZ, 0xfc, !PT ;  /* 0x0000001858167812 */ /* 0x000fc800078efcff */
[----:B------:R-:W-:Y:S01]  /*5b20*/  ISETP.GE.AND P1, PT, R22, UR24, PT ;  /* 0x0000001816007c0c */ /* 0x000fe2000bf26270 */
[----:B----4-:R-:W-:Y:S02]  /*5b30*/  IMAD.WIDE R22, R19, 0x2, R94 ;  /* 0x0000000213167825 */ /* 0x010fe400078e025e */
[----:B------:R-:W3:Y:S04]  /*5b40*/  LDC R19, c[0x0][0x238] ;  /* 0x00008e00ff137b82 */ /* 0x000ee80000000800 */
[----:B------:R4:W2:Y:S01]  /*5b50*/  @!P0 LDG.E.U16 R104, desc[UR14][R22.64] ;  /* 0x0000000e16688981 */ /* 0x0008a2000c1e1500 */
[----:B-1----:R-:W-:-:S04]  /*5b60*/  SHF.R.U32.HI R96, RZ, 0x6, R96 ;  /* 0x00000006ff607819 */ /* 0x002fc80000011660 */
[----:B------:R-:W-:-:S04]  /*5b70*/  SGXT.U32 R96, R96, 0x3 ;  /* 0x000000036060781a */ /* 0x000fc80000000000 */
[----:B------:R-:W-:-:S05]  /*5b80*/  LOP3.LUT R96, R96, 0x18, RZ, 0xfc, !PT ;  /* 0x0000001860607812 */ /* 0x000fca00078efcff */
[----:B0-----:R-:W-:-:S04]  /*5b90*/  IMAD R96, R96, R97, RZ ;  /* 0x0000006160607224 */ /* 0x001fc800078e02ff */
[----:B----4-:R-:W-:Y:S02]  /*5ba0*/  IMAD.WIDE R22, R96, 0x2, R94 ;  /* 0x0000000260167825 */ /* 0x010fe400078e025e */
[----:B------:R-:W0:Y:S01]  /*5bb0*/  S2R R96, SR_TID.X ;  /* 0x0000000000607919 */ /* 0x000e220000002100 */
[----:B------:R-:W1:Y:S02]  /*5bc0*/  S2R R97, SR_TID.X ;  /* 0x0000000000617919 */ /* 0x000e640000002100 */
[----:B------:R4:W2:Y:S01]  /*5bd0*/  @!P1 LDG.E.U16 R103, desc[UR14][R22.64] ;  /* 0x0000000e16679981 */ /* 0x0008a2000c1e1500 */
[----:B0-----:R-:W-:Y:S02]  /*5be0*/  SHF.R.U32.HI R0, RZ, 0x6, R96 ;  /* 0x00000006ff007819 */ /* 0x001fe40000011660 */
[----:B------:R-:W0:Y:S02]  /*5bf0*/  LDC R96, c[0x0][0x238] ;  /* 0x00008e00ff607b82 */ /* 0x000e240000000800 */
[----:B------:R-:W-:-:S04]  /*5c00*/  SGXT.U32 R0, R0, 0x3 ;  /* 0x000000030000781a */ /* 0x000fc80000000000 */
[----:B------:R-:W-:-:S05]  /*5c10*/  LOP3.LUT R0, R0, 0x20, RZ, 0xfc, !PT ;  /* 0x0000002000007812 */ /* 0x000fca00078efcff */
[----:B---3--:R-:W-:Y:S01]  /*5c20*/  IMAD R0, R0, R19, RZ ;  /* 0x0000001300007224 */ /* 0x008fe200078e02ff */
[----:B-1----:R-:W-:Y:S02]  /*5c30*/  SHF.R.U32.HI R19, RZ, 0x6, R97 ;  /* 0x00000006ff137819 */ /* 0x002fe40000011661 */
[----:B----4-:R-:W-:Y:S02]  /*5c40*/  LOP3.LUT R22, R88, 0x20, RZ, 0xfc, !PT ;  /* 0x0000002058167812 */ /* 0x010fe400078efcff */
[----:B------:R-:W-:Y:S02]  /*5c50*/  SGXT.U32 R19, R19, 0x3 ;  /* 0x000000031313781a */ /* 0x000fe40000000000 */
[----:B------:R-:W-:Y:S02]  /*5c60*/  ISETP.GE.AND P0, PT, R22, UR24, PT ;  /* 0x0000001816007c0c */ /* 0x000fe4000bf06270 */
[----:B------:R-:W-:Y:S02]  /*5c70*/  LOP3.LUT R19, R19, 0x28, RZ, 0xfc, !PT ;  /* 0x0000002813137812 */ /* 0x000fe400078efcff */
[----:B------:R-:W-:-:S03]  /*5c80*/  LOP3.LUT R22, R88, 0x28, RZ, 0xfc, !PT ;  /* 0x0000002858167812 */ /* 0x000fc600078efcff */
[----:B0-----:R-:W-:Y:S02]  /*5c90*/  IMAD R19, R19, R96, RZ ;  /* 0x0000006013137224 */ /* 0x001fe400078e02ff */
[----:B------:R-:W0:Y:S01]  /*5ca0*/  LDC R96, c[0x0][0x238] ;  /* 0x00008e00ff607b82 */ /* 0x000e220000000800 */
[----:B------:R-:W-:Y:S01]  /*5cb0*/  ISETP.GE.AND P1, PT, R22, UR24, PT ;  /* 0x0000001816007c0c */ /* 0x000fe2000bf26270 */
[--C-:B------:R-:W-:Y:S02]  /*5cc0*/  IMAD.WIDE R22, R0, 0x2, R94.reuse ;  /* 0x0000000200167825 */ /* 0x100fe400078e025e */
[----:B------:R-:W3:Y:S04]  /*5cd0*/  LDL R0, [R1+0xa0] ;  /* 0x0000a00001007983 */ /* 0x000ee80000100800 */
[----:B------:R1:W4:Y:S02]  /*5ce0*/  @!P0 LDG.E.U16 R102, desc[UR14][R22.64] ;  /* 0x0000000e16668981 */ /* 0x000324000c1e1500 */
[----:B-1----:R-:W-:Y:S01]  /*5cf0*/  IMAD.WIDE R22, R19, 0x2, R94 ;  /* 0x0000000213167825 */ /* 0x002fe200078e025e */
[----:B------:R-:W-:-:S04]  /*5d00*/  SHF.R.U32.HI R19, RZ, 0x6, R97 ;  /* 0x00000006ff137819 */ /* 0x000fc80000011661 */
[----:B------:R-:W-:Y:S01]  /*5d10*/  SGXT.U32 R19, R19, 0x3 ;  /* 0x000000031313781a */ /* 0x000fe20000000000 */
[----:B------:R1:W4:Y:S03]  /*5d20*/  @!P1 LDG.E.U16 R101, desc[UR14][R22.64] ;  /* 0x0000000e16659981 */ /* 0x000326000c1e1500 */
[----:B------:R-:W-:-:S05]  /*5d30*/  LOP3.LUT R19, R19, 0x30, RZ, 0xfc, !PT ;  /* 0x0000003013137812 */ /* 0x000fca00078efcff */
[----:B0-----:R-:W-:Y:S02]  /*5d40*/  IMAD R19, R19, R96, RZ ;  /* 0x0000006013137224 */ /* 0x001fe400078e02ff */
[----:B------:R-:W0:Y:S01]  /*5d50*/  LDC R96, c[0x0][0x238] ;  /* 0x00008e00ff607b82 */ /* 0x000e220000000800 */
[----:B-1----:R-:W-:-:S04]  /*5d60*/  LOP3.LUT R22, R88, 0x30, RZ, 0xfc, !PT ;  /* 0x0000003058167812 */ /* 0x002fc800078efcff */
[----:B------:R-:W-:Y:S01]  /*5d70*/  ISETP.GE.AND P0, PT, R22, UR24, PT ;  /* 0x0000001816007c0c */ /* 0x000fe2000bf06270 */
[----:B------:R-:W-:Y:S01]  /*5d80*/  IMAD.WIDE R22, R19, 0x2, R94 ;  /* 0x0000000213167825 */ /* 0x000fe200078e025e */
[----:B------:R-:W-:Y:S02]  /*5d90*/  SHF.R.U32.HI R19, RZ, 0x6, R97 ;  /* 0x00000006ff137819 */ /* 0x000fe40000011661 */
[----:B------:R-:W-:Y:S02]  /*5da0*/  LOP3.LUT R88, R88, 0x38, RZ, 0xfc, !PT ;  /* 0x0000003858587812 */ /* 0x000fe400078efcff */
[----:B------:R-:W-:Y:S02]  /*5db0*/  SGXT.U32 R19, R19, 0x3 ;  /* 0x000000031313781a */ /* 0x000fe40000000000 */
[----:B------:R-:W-:Y:S02]  /*5dc0*/  ISETP.GE.AND P1, PT, R88, UR24, PT ;  /* 0x0000001858007c0c */ /* 0x000fe4000bf26270 */
[----:B------:R-:W-:-:S03]  /*5dd0*/  LOP3.LUT R19, R19, 0x38, RZ, 0xfc, !PT ;  /* 0x0000003813137812 */ /* 0x000fc600078efcff */
[----:B------:R1:W4:Y:S02]  /*5de0*/  @!P0 LDG.E.U16 R100, desc[UR14][R22.64] ;  /* 0x0000000e16648981 */ /* 0x000324000c1e1500 */
[----:B0-----:R-:W-:Y:S01]  /*5df0*/  IMAD R19, R19, R96, RZ ;  /* 0x0000006013137224 */ /* 0x001fe200078e02ff */
[----:B-1----:R-:W-:-:S04]  /*5e00*/  LOP3.LUT R22, R16, 0x3f, RZ, 0xc0, !PT ;  /* 0x0000003f10167812 */ /* 0x002fc800078ec0ff */
[----:B------:R-:W-:Y:S01]  /*5e10*/  ISETP.GE.AND P0, PT, R22, UR24, PT ;  /* 0x0000001816007c0c */ /* 0x000fe2000bf06270 */
[----:B------:R-:W-:Y:S01]  /*5e20*/  IMAD.WIDE R22, R19, 0x2, R94 ;  /* 0x0000000213167825 */ /* 0x000fe200078e025e */
[----:B------:R-:W-:Y:S04]  /*5e30*/  STL [R1+0x28c], R94 ;  /* 0x00028c5e01007387 */ /* 0x000fe80000100800 */
[----:B------:R-:W-:Y:S04]  /*5e40*/  STL [R1+0x288], R95 ;  /* 0x0002885f01007387 */ /* 0x000fe80000100800 */
[----:B------:R0:W4:Y:S01]  /*5e50*/  @!P1 LDG.E.U16 R99, desc[UR14][R22.64] ;  /* 0x0000000e16639981 */ /* 0x000122000c1e1500 */
[----:B------:R-:W-:-:S03]  /*5e60*/  IADD3 RZ, P1, R8, R17, RZ ;  /* 0x0000001108ff7210 */ /* 0x000fc60007f3e0ff */
[----:B------:R1:W-:Y:S01]  /*5e70*/  STL [R1+0x3b4], R8 ;  /* 0x0003b40801007387 */ /* 0x0003e20000100800 */
[----:B0-----:R-:W-:-:S03]  /*5e80*/  IMAD.IADD R22, R8, 0x1, R17 ;  /* 0x0000000108167824 */ /* 0x001fc600078e0211 */
[----:B-1----:R-:W2:Y:S01]  /*5e90*/  LDL.LU R8, [R1+0x9c] ;  /* 0x00009c0001087983 */ /* 0x002ea20000300800 */
[----:B------:R-:W-:-:S03]  /*5ea0*/  IMAD.X R23, R10, 0x1, R18, P1 ;  /* 0x000000010a177824 */ /* 0x000fc600008e0612 */
[----:B------:R0:W-:Y:S04]  /*5eb0*/  STL [R1+0x3b8], R10 ;  /* 0x0003b80a01007387 */ /* 0x0001e80000100800 */
[----:B------:R-:W-:Y:S04]  /*5ec0*/  STL [R1+0x3bc], R3 ;  /* 0x0003bc0301007387 */ /* 0x000fe80000100800 */
[----:B0-----:R-:W4:Y:S01]  /*5ed0*/  LDL.LU R10, [R1+0x98] ;  /* 0x00009800010a7983 */ /* 0x001f220000300800 */
[----:B------:R-:W-:Y:S01]  /*5ee0*/  PRMT R108, RZ, 0x7610, R108 ;  /* 0x00007610ff6c7816 */ /* 0x000fe2000000006c */
[----:B------:R-:W-:Y:S01]  /*5ef0*/  BAR.SYNC.DEFER_BLOCKING 0x0 ;  /* 0x0000000000007b1d */ /* 0x000fe20000010000 */
[----:B------:R-:W-:-:S02]  /*5f00*/  IADD3 RZ, P1, R3, R17, RZ ;  /* 0x0000001103ff7210 */ /* 0x000fc40007f3e0ff */
[----:B------:R-:W-:Y:S02]  /*5f10*/  PRMT R98, RZ, 0x7610, R98 ;  /* 0x00007610ff627816 */ /* 0x000fe40000000062 */
[----:B------:R-:W-:Y:S02]  /*5f20*/  PRMT R93, RZ, 0x7610, R93 ;  /* 0x00007610ff5d7816 */ /* 0x000fe4000000005d */
[----:B------:R-:W-:Y:S01]  /*5f30*/  PRMT R92, RZ, 0x7610, R92 ;  /* 0x00007610ff5c7816 */ /* 0x000fe2000000005c */
[----:B------:R0:W4:Y:S02]  /*5f40*/  @!P0 LDG.E.U16 R108, desc[UR14][R22.64] ;  /* 0x0000000e166c8981 */ /* 0x000124000c1e1500 */
[----:B0-----:R-:W-:Y:S01]  /*5f50*/  IMAD.IADD R22, R3, 0x1, R17 ;  /* 0x0000000103167824 */ /* 0x001fe200078e0211 */
[----:B------:R-:W-:Y:S02]  /*5f60*/  PRMT R91, RZ, 0x7610, R91 ;  /* 0x00007610ff5b7816 */ /* 0x000fe4000000005b */
[----:B------:R-:W-:-:S02]  /*5f70*/  PRMT R90, RZ, 0x7610, R90 ;  /* 0x00007610ff5a7816 */ /* 0x000fc4000000005a */
[----:B------:R-:W-:Y:S02]  /*5f80*/  PRMT R89, RZ, 0x7610, R89 ;  /* 0x00007610ff597816 */ /* 0x000fe40000000059 */
[----:B------:R-:W-:Y:S01]  /*5f90*/  PRMT R88, RZ, 0x7610, R88 ;  /* 0x00007610ff587816 */ /* 0x000fe20000000058 */
[----:B------:R-:W-:Y:S04]  /*5fa0*/  STL [R1+0x3c0], R5 ;  /* 0x0003c00501007387 */ /* 0x000fe80000100800 */
[----:B------:R-:W-:Y:S04]  /*5fb0*/  STL [R1+0x3c4], R125 ;  /* 0x0003c47d01007387 */ /* 0x000fe80000100800 */
[----:B------:R-:W-:Y:S04]  /*5fc0*/  STL [R1+0x3c8], R6 ;  /* 0x0003c80601007387 */ /* 0x000fe80000100800 */
[----:B------:R-:W-:Y:S04]  /*5fd0*/  STL [R1+0x3cc], R116 ;  /* 0x0003cc7401007387 */ /* 0x000fe80000100800 */
[----:B------:R0:W-:Y:S01]  /*5fe0*/  STL [R1+0x3d0], R9 ;  /* 0x0003d00901007387 */ /* 0x0001e20000100800 */
[----:B------:R-:W-:-:S02]  /*5ff0*/  IMAD.IADD R96, R20, 0x1, R17 ;  /* 0x0000000114607824 */ /* 0x000fc400078e0211 */
[----:B---3--:R-:W-:Y:S01]  /*6000*/  IMAD.X R23, R0, 0x1, R18, P1 ;  /* 0x0000000100177824 */ /* 0x008fe200008e0612 */
[----:B------:R-:W-:-:S04]  /*6010*/  IADD3 RZ, P1, R5, R17, RZ ;  /* 0x0000001105ff7210 */ /* 0x000fc80007f3e0ff */
[----:B------:R1:W3:Y:S02]  /*6020*/  @!P0 LDG.E.U16 R98, desc[UR14][R22.64] ;  /* 0x0000000e16628981 */ /* 0x0002e4000c1e1500 */
[----:B-1----:R-:W-:Y:S02]  /*6030*/  IMAD.IADD R22, R5, 0x1, R17 ;  /* 0x0000000105167824 */ /* 0x002fe400078e0211 */
[----:B------:R-:W-:Y:S01]  /*6040*/  IMAD.X R23, R125, 0x1, R18, P1 ;  /* 0x000000017d177824 */ /* 0x000fe200008e0612 */
[----:B------:R-:W-:-:S04]  /*6050*/  IADD3 RZ, P1, R6, R17, RZ ;  /* 0x0000001106ff7210 */ /* 0x000fc80007f3e0ff */
[----:B------:R1:W3:Y:S02]  /*6060*/  @!P0 LDG.E.U16 R93, desc[UR14][R22.64] ;  /* 0x0000000e165d8981 */ /* 0x0002e4000c1e1500 */
[----:B-1----:R-:W-:Y:S02]  /*6070*/  IMAD.IADD R22, R6, 0x1, R17 ;  /* 0x0000000106167824 */ /* 0x002fe400078e0211 */
[----:B------:R-:W-:Y:S01]  /*6080*/  IMAD.X R23, R116, 0x1, R18, P1 ;  /* 0x0000000174177824 */ /* 0x000fe200008e0612 */
[----:B------:R-:W-:-:S04]  /*6090*/  IADD3 RZ, P1, R9, R17, RZ ;  /* 0x0000001109ff7210 */ /* 0x000fc80007f3e0ff */
[----:B------:R1:W3:Y:S02]  /*60a0*/  @!P0 LDG.E.U16 R92, desc[UR14][R22.64] ;  /* 0x0000000e165c8981 */ /* 0x0002e4000c1e1500 */
[----:B-1----:R-:W-:Y:S02]  /*60b0*/  IMAD.IADD R22, R9, 0x1, R17 ;  /* 0x0000000109167824 */ /* 0x002fe400078e0211 */
[----:B0-----:R-:W3:Y:S04]  /*60c0*/  LDL.LU R9, [R1+0x130] ;  /* 0x0001300001097983 */ /* 0x001ee80000300800 */
[----:B------:R-:W3:Y:S04]  /*60d0*/  LDL.LU R116, [R1+0x12c] ;  /* 0x00012c0001747983 */ /* 0x000ee80000300800 */
[----:B------:R-:W3:Y:S04]  /*60e0*/  LDL.LU R6, [R1+0x94] ;  /* 0x0000940001067983 */ /* 0x000ee80000300800 */
[----:B------:R-:W3:Y:S04]  /*60f0*/  LDL.LU R125, [R1+0x124] ;  /* 0x00012400017d7983 */ /* 0x000ee80000300800 */
[----:B------:R-:W3:Y:S04]  /*6100*/  LDL.LU R5, [R1+0x90] ;  /* 0x0000900001057983 */ /* 0x000ee80000300800 */
[----:B------:R-:W3:Y:S01]  /*6110*/  LDL.LU R3, [R1+0x84] ;  /* 0x0000840001037983 */ /* 0x000ee20000300800 */
[----:B--2---:R-:W-:Y:S01]  /*6120*/  IMAD.X R23, R8, 0x1, R18, P1 ;  /* 0x0000000108177824 */ /* 0x004fe200008e0612 */
[----:B------:R-:W-:-:S04]  /*6130*/  IADD3 RZ, P1, R2, R17, RZ ;  /* 0x0000001102ff7210 */ /* 0x000fc80007f3e0ff */
[----:B------:R0:W2:Y:S02]  /*6140*/  @!P0 LDG.E.U16 R91, desc[UR14][R22.64] ;  /* 0x0000000e165b8981 */ /* 0x0000a4000c1e1500 */
[----:B0-----:R-:W-:Y:S02]  /*6150*/  IMAD.IADD R22, R2, 0x1, R17 ;  /* 0x0000000102167824 */ /* 0x001fe400078e0211 */
[----:B------:R-:W-:Y:S01]  /*6160*/  IMAD.X R23, R124, 0x1, R18, P1 ;  /* 0x000000017c177824 */ /* 0x000fe200008e0612 */
[----:B------:R-:W-:-:S04]  /*6170*/  IADD3 RZ, P1, R4, R17, RZ ;  /* 0x0000001104ff7210 */ /* 0x000fc80007f3e0ff */
[----:B------:R0:W2:Y:S02]  /*6180*/  @!P0 LDG.E.U16 R90, desc[UR14][R22.64] ;  /* 0x0000000e165a8981 */ /* 0x0000a4000c1e1500 */
[----:B0-----:R-:W-:Y:S02]  /*6190*/  IMAD.IADD R22, R4, 0x1, R17 ;  /* 0x0000000104167824 */ /* 0x001fe400078e0211 */
[----:B------:R-:W-:Y:S01]  /*61a0*/  IMAD.X R23, R115, 0x1, R18, P1 ;  /* 0x0000000173177824 */ /* 0x000fe200008e0612 */
[----:B------:R-:W-:-:S04]  /*61b0*/  IADD3 RZ, P1, R21, R17, RZ ;  /* 0x0000001115ff7210 */ /* 0x000fc80007f3e0ff */
[----:B------:R0:W2:Y:S02]  /*61c0*/  @!P0 LDG.E.U16 R89, desc[UR14][R22.64] ;  /* 0x0000000e16598981 */ /* 0x0000a4000c1e1500 */
[----:B0-----:R-:W-:Y:S02]  /*61d0*/  IMAD.IADD R22, R21, 0x1, R17 ;  /* 0x0000000115167824 */ /* 0x001fe400078e0211 */
[----:B----4-:R-:W-:-:S05]  /*61e0*/  IMAD.X R23, R10, 0x1, R18, P1 ;  /* 0x000000010a177824 */ /* 0x010fca00008e0612 */
[----:B------:R0:W4:Y:S01]  /*61f0*/  @!P0 LDG.E.U16 R88, desc[UR14][R22.64] ;  /* 0x0000000e16588981 */ /* 0x000122000c1e1500 */
[----:B------:R-:W-:Y:S02]  /*6200*/  IADD3 RZ, P1, R20, R17, RZ ;  /* 0x0000001114ff7210 */ /* 0x000fe40007f3e0ff */
[C---:B0-----:R-:W-:Y:S01]  /*6210*/  LOP3.LUT R22, R16.reuse, 0x1c0, RZ, 0xc0, !PT ;  /* 0x000001c010167812 */ /* 0x041fe200078ec0ff */
[----:B------:R-:W-:Y:S02]  /*6220*/  IMAD.SHL.U32 R23, R16, 0x2, RZ ;  /* 0x0000000210177824 */ /* 0x000fe400078e00ff */
[----:B------:R-:W-:Y:S01]  /*6230*/  IMAD.X R97, R123, 0x1, R18, P1 ;  /* 0x000000017b617824 */ /* 0x000fe200008e0612 */
[----:B------:R-:W-:Y:S01]  /*6240*/  SHF.R.U32.HI R22, RZ, 0x2, R22 ;  /* 0x00000002ff167819 */ /* 0x000fe20000011616 */
[----:B------:R-:W2:Y:S03]  /*6250*/  LDL.LU R16, [R1+0x8c] ;  /* 0x00008c0001107983 */ /* 0x000ea60000300800 */
[--C-:B------:R-:W-:Y:S01]  /*6260*/  LOP3.LUT R22, R22, 0x3fe, R23.reuse, 0x78, !PT ;  /* 0x000003fe16167812 */ /* 0x100fe200078e7817 */
[----:B------:R-:W4:Y:S01]  /*6270*/  LDL.LU R94, [R1+0x120] ;  /* 0x00012000015e7983 */ /* 0x000f220000300800 */
[----:B------:R-:W-:-:S03]  /*6280*/  PRMT R23, RZ, 0x7610, R23 ;  /* 0x00007610ff177816 */ /* 0x000fc60000000017 */
[----:B------:R-:W4:Y:S04]  /*6290*/  LDL.LU R95, [R1+0x16c] ;  /* 0x00016c00015f7983 */ /* 0x000f280000300800 */
[----:B------:R-:W2:Y:S04]  /*62a0*/  LDL.LU R19, [R1+0x128] ;  /* 0x0001280001137983 */ /* 0x000ea80000300800 */
[----:B------:R-:W4:Y:S04]  /*62b0*/  LDL.LU R0, [R1+0x170] ;  /* 0x0001700001007983 */ /* 0x000f280000300800 */
[----:B------:R0:W2:Y:S04]  /*62c0*/  @!P0 LDG.E.U16 R23, desc[UR14][R96.64] ;  /* 0x0000000e60178981 */ /* 0x0000a8000c1e1500 */
[----:B------:R-:W0:Y:S04]  /*62d0*/  LDL R97, [R1+0x174] ;  /* 0x0001740001617983 */ /* 0x000e280000100800 */
[----:B------:R1:W-:Y:S02]  /*62e0*/  STS.U16 [R22+UR12+0x10000], R106 ;  /* 0x0100006a16007988 */ /* 0x0003e4000800040c */
[----:B-1----:R-:W-:-:S02]  /*62f0*/  PRMT R106, RZ, 0x7610, R106 ;  /* 0x00007610ff6a7816 */ /* 0x002fc4000000006a */
[----:B------:R1:W-:Y:S02]  /*6300*/  STS.U16 [R22+UR12+0x10400], R105 ;  /* 0x0104006916007988 */ /* 0x0003e4000800040c */
[----:B-1----:R-:W-:Y:S02]  /*6310*/  PRMT R105, RZ, 0x7610, R105 ;  /* 0x00007610ff697816 */ /* 0x002fe40000000069 */
[----:B0-----:R-:W-:-:S05]  /*6320*/  IADD3 R96, P1, R97, R17, RZ ;  /* 0x0000001161607210 */ /* 0x001fca0007f3e0ff */
[----:B---3--:R-:W-:-:S05]  /*6330*/  IMAD.X R97, R9, 0x1, R18, P1 ;  /* 0x0000000109617824 */ /* 0x008fca00008e0612 */
[----:B------:R0:W3:Y:S02]  /*6340*/  @!P0 LDG.E.U16 R106, desc[UR14][R96.64] ;  /* 0x0000000e606a8981 */ /* 0x0000e4000c1e1500 */
[----:B0-----:R-:W-:-:S05]  /*6350*/  IADD3 R96, P1, R116, R17, RZ ;  /* 0x0000001174607210 */ /* 0x001fca0007f3e0ff */
[--C-:B------:R-:W-:Y:S01]  /*6360*/  IMAD.X R97, R6, 0x1, R18.reuse, P1 ;  /* 0x0000000106617824 */ /* 0x100fe200008e0612 */
[----:B----4-:R0:W-:Y:S04]  /*6370*/  STL [R1+0x290], R0 ;  /* 0x0002900001007387 */ /* 0x0101e80000100800 */
[----:B------:R1:W4:Y:S02]  /*6380*/  @!P0 LDG.E.U16 R105, desc[UR14][R96.64] ;  /* 0x0000000e60698981 */ /* 0x000324000c1e1500 */
[----:B-1----:R-:W-:Y:S02]  /*6390*/  IADD3 R96, P1, R0, R17, RZ ;  /* 0x0000001100607210 */ /* 0x002fe40007f3e0ff */
[----:B0-----:R-:W3:Y:S03]  /*63a0*/  LDL.LU R0, [R1+0x11c] ;  /* 0x00011c0001007983 */ /* 0x001ee60000300800 */
[----:B--2---:R-:W-:Y:S01]  /*63b0*/  IMAD.X R97, R19, 0x1, R18, P1 ;  /* 0x0000000113617824 */ /* 0x004fe200008e0612 */
[----:B------:R0:W-:Y:S04]  /*63c0*/  STL [R1+0x294], R19 ;  /* 0x0002941301007387 */ /* 0x0001e80000100800 */
[----:B0-----:R-:W2:Y:S04]  /*63d0*/  LDL.LU R19, [R1+0x88] ;  /* 0x0000880001137983 */ /* 0x001ea80000300800 */
[----:B------:R0:W-:Y:S02]  /*63e0*/  STS.U16 [R22+UR12+0x10800], R104 ;  /* 0x0108006816007988 */ /* 0x0001e4000800040c */
[----:B0-----:R-:W-:-:S02]  /*63f0*/  PRMT R104, RZ, 0x7610, R104 ;  /* 0x00007610ff687816 */ /* 0x001fc40000000068 */
[----:B------:R0:W-:Y:S04]  /*6400*/  STS.U16 [R22+UR12+0x10c00], R103 ;  /* 0x010c006716007988 */ /* 0x0001e8000800040c */
[----:B------:R1:W4:Y:S01]  /*6410*/  @!P0 LDG.E.U16 R104, desc[UR14][R96.64] ;  /* 0x0000000e60688981 */ /* 0x000322000c1e1500 */
[----:B0-----:R-:W-:Y:S02]  /*6420*/  PRMT R103, RZ, 0x7610, R103 ;  /* 0x00007610ff677816 */ /* 0x001fe40000000067 */
[----:B-1----:R-:W-:-:S05]  /*6430*/  IADD3 R96, P1, R125, R17, RZ ;  /* 0x000000117d607210 */ /* 0x002fca0007f3e0ff */
[----:B------:R-:W-:Y:S01]  /*6440*/  IMAD.X R97, R5, 0x1, R18, P1 ;  /* 0x0000000105617824 */ /* 0x000fe200008e0612 */
[----:B------:R0:W-:Y:S04]  /*6450*/  STS.U16 [R22+UR12+0x11000], R102 ;  /* 0x0110006616007988 */ /* 0x0001e8000800040c */
[----:B------:R1:W4:Y:S04]  /*6460*/  @!P0 LDG.E.U16 R103, desc[UR14][R96.64] ;  /* 0x0000000e60678981 */ /* 0x000328000c1e1500 */
[----:B------:R1:W-:Y:S01]  /*6470*/  STL [R1+0x298], R122 ;  /* 0x0002987a01007387 */ /* 0x0003e20000100800 */
[----:B0-----:R-:W-:-:S02]  /*6480*/  PRMT R102, RZ, 0x7610, R102 ;  /* 0x00007610ff667816 */ /* 0x001fc40000000066 */
[----:B-1----:R-:W-:-:S05]  /*6490*/  IADD3 R96, P1, R16, R17, RZ ;  /* 0x0000001110607210 */ /* 0x002fca0007f3e0ff */
[----:B------:R-:W-:Y:S02]  /*64a0*/  IMAD.X R97, R122, 0x1, R18, P1 ;  /* 0x000000017a617824 */ /* 0x000fe400008e0612 */
[----:B------:R-:W4:Y:S04]  /*64b0*/  LDL.LU R122, [R1+0x168] ;  /* 0x00016800017a7983 */ /* 0x000f280000300800 */
[----:B------:R0:W4:Y:S04]  /*64c0*/  @!P0 LDG.E.U16 R102, desc[UR14][R96.64] ;  /* 0x0000000e60668981 */ /* 0x000128000c1e1500 */
[----:B------:R1:W-:Y:S01]  /*64d0*/  STL [R1+0x29c], R95 ;  /* 0x00029c5f01007387 */ /* 0x0003e20000100800 */
[----:B0-----:R-:W-:-:S03]  /*64e0*/  IADD3 R96, P1, R95, R17, RZ ;  /* 0x000000115f607210 */ /* 0x001fc60007f3e0ff */
[----:B------:R0:W-:Y:S04]  /*64f0*/  STS.U16 [R22+UR12+0x11400], R101 ;  /* 0x0114006516007988 */ /* 0x0001e8000800040c */
[----:B-1----:R-:W4:Y:S01]  /*6500*/  LDL.LU R95, [R1+0x118] ;  /* 0x00011800015f7983 */ /* 0x002f220000300800 */
[----:B------:R-:W-:-:S03]  /*6510*/  IMAD.X R97, R94, 0x1, R18, P1 ;  /* 0x000000015e617824 */ /* 0x000fc600008e0612 */
[----:B------:R1:W-:Y:S01]  /*6520*/  STL [R1+0x2a0], R94 ;  /* 0x0002a05e01007387 */ /* 0x0003e20000100800 */
[----:B0-----:R-:W-:-:S06]  /*6530*/  PRMT R101, RZ, 0x7610, R101 ;  /* 0x00007610ff657816 */ /* 0x001fcc0000000065 */
[----:B------:R3:W4:Y:S04]  /*6540*/  @!P0 LDG.E.U16 R101, desc[UR14][R96.64] ;  /* 0x0000000e60658981 */ /* 0x000728000c1e1500 */
[----:B-1----:R-:W4:Y:S01]  /*6550*/  LDL.LU R94, [R1+0x114] ;  /* 0x00011400015e7983 */ /* 0x002f220000300800 */
[----:B---3--:R-:W-:-:S03]  /*6560*/  IADD3 R96, P1, R0, R17, RZ ;  /* 0x0000001100607210 */ /* 0x008fc60007f3e0ff */
[----:B------:R0:W-:Y:S04]  /*6570*/  STL [R1+0x2a4], R0 ;  /* 0x0002a40001007387 */ /* 0x0001e80000100800 */
[----:B0-----:R-:W3:Y:S01]  /*6580*/  LDL.LU R0, [R1+0x80] ;  /* 0x0000800001007983 */ /* 0x001ee20000300800 */
[----:B--2---:R-:W-:-:S03]  /*6590*/  IMAD.X R97, R19, 0x1, R18, P1 ;  /* 0x0000000113617824 */ /* 0x004fc600008e0612 */
[----:B------:R0:W-:Y:S04]  /*65a0*/  STL [R1+0x2a8], R19 ;  /* 0x0002a81301007387 */ /* 0x0001e80000100800 */
[----:B0-----:R-:W2:Y:S04]  /*65b0*/  LDL.LU R19, [R1+0x7c] ;  /* 0x00007c0001137983 */ /* 0x001ea80000300800 */
[----:B------:R0:W-:Y:S02]  /*65c0*/  STS.U16 [R22+UR12+0x11800], R100 ;  /* 0x0118006416007988 */ /* 0x0001e4000800040c */
[----:B0-----:R-:W-:-:S02]  /*65d0*/  PRMT R100, RZ, 0x7610, R100 ;  /* 0x00007610ff647816 */ /* 0x001fc40000000064 */
[----:B------:R0:W-:Y:S04]  /*65e0*/  STS.U16 [R22+UR12+0x11c00], R99 ;  /* 0x011c006316007988 */ /* 0x0001e8000800040c */
[----:B------:R1:W2:Y:S01]  /*65f0*/  @!P0 LDG.E.U16 R100, desc[UR14][R96.64] ;  /* 0x0000000e60648981 */ /* 0x0002a2000c1e1500 */
[----:B0-----:R-:W-:Y:S02]  /*6600*/  PRMT R99, RZ, 0x7610, R99 ;  /* 0x00007610ff637816 */ /* 0x001fe40000000063 */
[----:B-1----:R-:W-:-:S05]  /*6610*/  IADD3 R96, P1, R3, R17, RZ ;  /* 0x0000001103607210 */ /* 0x002fca0007f3e0ff */
[----:B------:R-:W-:Y:S01]  /*6620*/  IMAD.X R97, R121, 0x1, R18, P1 ;  /* 0x0000000179617824 */ /* 0x000fe200008e0612 */
[----:B------:R0:W-:Y:S04]  /*6630*/  STS.U16 [R22+UR12], R106 ;  /* 0x0000006a16007988 */ /* 0x0001e8000800040c */
[----:B------:R4:W2:Y:S01]  /*6640*/  @!P0 LDG.E.U16 R99, desc[UR14][R96.64] ;  /* 0x0000000e60638981 */ /* 0x0008a2000c1e1500 */
[----:B0-----:R-:W-:Y:S02]  /*6650*/  PRMT R106, RZ, 0x7610, R106 ;  /* 0x00007610ff6a7816 */ /* 0x001fe4000000006a */
[----:B----4-:R-:W-:Y:S01]  /*6660*/  IADD3 R96, P1, R122, R17, RZ ;  /* 0x000000117a607210 */ /* 0x010fe20007f3e0ff */
[----:B------:R0:W-:Y:S04]  /*6670*/  STL [R1+0x2ac], R121 ;  /* 0x0002ac7901007387 */ /* 0x0001e80000100800 */
[----:B------:R1:W-:Y:S04]  /*6680*/  STS.U16 [R22+UR12+0x400], R105 ;  /* 0x0004006916007988 */ /* 0x0003e8000800040c */
[----:B0-----:R-:W4:Y:S01]  /*6690*/  LDL.LU R121, [R1+0x110] ;  /* 0x0001100001797983 */ /* 0x001f220000300800 */
[----:B------:R-:W-:-:S03]  /*66a0*/  IMAD.X R97, R95, 0x1, R18, P1 ;  /* 0x000000015f617824 */ /* 0x000fc600008e0612 */
[----:B------:R0:W-:Y:S04]  /*66b0*/  STL [R1+0x2b0], R122 ;  /* 0x0002b07a01007387 */ /* 0x0001e80000100800 */
[----:B------:R0:W4:Y:S01]  /*66c0*/  @!P0 LDG.E.U16 R106, desc[UR14][R96.64] ;  /* 0x0000000e606a8981 */ /* 0x000122000c1e1500 */
[----:B-1----:R-:W-:-:S03]  /*66d0*/  PRMT R105, RZ, 0x7610, R105 ;  /* 0x00007610ff697816 */ /* 0x002fc60000000069 */
[----:B0-----:R-:W4:Y:S01]  /*66e0*/  LDL.LU R122, [R1+0x10c] ;  /* 0x00010c00017a7983 */ /* 0x001f220000300800 */
[----:B------:R-:W-:-:S03]  /*66f0*/  IADD3 R96, P1, R94, R17, RZ ;  /* 0x000000115e607210 */ /* 0x000fc60007f3e0ff */
[----:B------:R0:W-:Y:S04]  /*6700*/  STL [R1+0x2b4], R95 ;  /* 0x0002b45f01007387 */ /* 0x0001e80000100800 */
[----:B0-----:R-:W4:Y:S04]  /*6710*/  LDL.LU R95, [R1+0x78] ;  /* 0x00007800015f7983 */ /* 0x001f280000300800 */
[----:B------:R0:W-:Y:S04]  /*6720*/  STL [R1+0x2b8], R94 ;  /* 0x0002b85e01007387 */ /* 0x0001e80000100800 */
[----:B0-----:R-:W4:Y:S01]  /*6730*/  LDL.LU R94, [R1+0x74] ;  /* 0x00007400015e7983 */ /* 0x001f220000300800 */
[----:B---3--:R-:W-:-:S03]  /*6740*/  IMAD.X R97, R0, 0x1, R18, P1 ;  /* 0x0000000100617824 */ /* 0x008fc600008e0612 */
[----:B------:R0:W-:Y:S04]  /*6750*/  STL [R1+0x2bc], R0 ;  /* 0x0002bc0001007387 */ /* 0x0001e80000100800 */
[----:B------:R2:W3:Y:S04]  /*6760*/  @!P0 LDG.E.U16 R105, desc[UR14][R96.64] ;  /* 0x0000000e60698981 */ /* 0x0004e8000c1e1500 */
[----:B0-----:R-:W3:Y:S01]  /*6770*/  LDL.LU R0, [R1+0x160] ;  /* 0x0001600001007983 */ /* 0x001ee20000300800 */
[----:B--2---:R-:W-:-:S03]  /*6780*/  IADD3 R96, P1, R19, R17, RZ ;  /* 0x0000001113607210 */ /* 0x004fc60007f3e0ff */
[----:B------:R0:W-:Y:S04]  /*6790*/  STL [R1+0x2c0], R19 ;  /* 0x0002c01301007387 */ /* 0x0001e80000100800 */
[----:B0-----:R-:W2:Y:S01]  /*67a0*/  LDL R19, [R1+0x164] ;  /* 0x0001640001137983 */ /* 0x001ea20000100800 */
[----:B------:R-:W-:-:S03]  /*67b0*/  IMAD.X R97, R120, 0x1, R18, P1 ;  /* 0x0000000178617824 */ /* 0x000fc600008e0612 */
[----:B------:R0:W-:Y:S02]  /*67c0*/  STS.U16 [R22+UR12+0x800], R104 ;  /* 0x0008006816007988 */ /* 0x0001e4000800040c */
[----:B0-----:R-:W-:Y:S02]  /*67d0*/  PRMT R104, RZ, 0x7610, R104 ;  /* 0x00007610ff687816 */ /* 0x001fe40000000068 */
[----:B------:R0:W-:Y:S04]  /*67e0*/  STS.U16 [R22+UR12+0xc00], R103 ;  /* 0x000c006716007988 */ /* 0x0001e8000800040c */
[----:B------:R2:W3:Y:S01]  /*67f0*/  @!P0 LDG.E.U16 R104, desc[UR14][R96.64] ;  /* 0x0000000e60688981 */ /* 0x0004e2000c1e1500 */
[----:B0-----:R-:W-:-:S03]  /*6800*/  PRMT R103, RZ, 0x7610, R103 ;  /* 0x00007610ff677816 */ /* 0x001fc60000000067 */
[----:B------:R0:W-:Y:S04]  /*6810*/  STS.U16 [R22+UR12+0x1000], R102 ;  /* 0x0010006616007988 */ /* 0x0001e8000800040c */
[----:B------:R1:W-:Y:S01]  /*6820*/  STL [R1+0x2c4], R120 ;  /* 0x0002c47801007387 */ /* 0x0003e20000100800 */
[----:B0-----:R-:W-:-:S03]  /*6830*/  PRMT R102, RZ, 0x7610, R102 ;  /* 0x00007610ff667816 */ /* 0x001fc60000000066 */
[----:B-1----:R-:W3:Y:S04]  /*6840*/  LDL.LU R120, [R1+0x104] ;  /* 0x0001040001787983 */ /* 0x002ee80000300800 */
[----:B------:R0:W-:Y:S02]  /*6850*/  STS.U16 [R22+UR12+0x1400], R101 ;  /* 0x0014006516007988 */ /* 0x0001e4000800040c */
[----:B0-----:R-:W-:Y:S02]  /*6860*/  PRMT R101, RZ, 0x7610, R101 ;  /* 0x00007610ff657816 */ /* 0x001fe40000000065 */
[----:B--2---:R-:W-:Y:S02]  /*6870*/  IADD3 R96, P1, R19, R17, RZ ;  /* 0x0000001113607210 */ /* 0x004fe40007f3e0ff */
[----:B------:R-:W2:Y:S03]  /*6880*/  LDL.LU R19, [R1+0x108] ;  /* 0x0001080001137983 */ /* 0x000ea60000300800 */
[----:B----4-:R-:W-:-:S05]  /*6890*/  IMAD.X R97, R121, 0x1, R18, P1 ;  /* 0x0000000179617824 */ /* 0x010fca00008e0612 */
[----:B------:R0:W4:Y:S02]  /*68a0*/  @!P0 LDG.E.U16 R103, desc[UR14][R96.64] ;  /* 0x0000000e60678981 */ /* 0x000124000c1e1500 */
[----:B0-----:R-:W-:-:S05]  /*68b0*/  IADD3 R96, P1, R122, R17, RZ ;  /* 0x000000117a607210 */ /* 0x001fca0007f3e0ff */
[----:B------:R-:W-:Y:S01]  /*68c0*/  IMAD.X R97, R95, 0x1, R18, P1 ;  /* 0x000000015f617824 */ /* 0x000fe200008e0612 */
[----:B------:R0:W-:Y:S04]  /*68d0*/  STL [R1+0x2c8], R121 ;  /* 0x0002c87901007387 */ /* 0x0001e80000100800 */
[----:B------:R1:W4:Y:S04]  /*68e0*/  @!P0 LDG.E.U16 R102, desc[UR14][R96.64] ;  /* 0x0000000e60668981 */ /* 0x000328000c1e1500 */
[----:B0-----:R-:W4:Y:S01]  /*68f0*/  LDL.LU R121, [R1+0x6c] ;  /* 0x00006c0001797983 */ /* 0x001f220000300800 */
[----:B-1----:R-:W-:-:S03]  /*6900*/  IADD3 R96, P1, R94, R17, RZ ;  /* 0x000000115e607210 */ /* 0x002fc60007f3e0ff */
[----:B------:R0:W-:Y:S02]  /*6910*/  STL [R1+0x2cc], R122 ;  /* 0x0002cc7a01007387 */ /* 0x0001e40000100800 */
[----:B------:R-:W-:-:S05]  /*6920*/  IMAD.X R97, R119, 0x1, R18, P1 ;  /* 0x0000000177617824 */ /* 0x000fca00008e0612 */
[----:B------:R3:W4:Y:S04]  /*6930*/  @!P0 LDG.E.U16 R101, desc[UR14][R96.64] ;  /* 0x0000000e60658981 */ /* 0x000728000c1e1500 */
[----:B0-----:R-:W4:Y:S04]  /*6940*/  LDL.LU R122, [R1+0x15c] ;  /* 0x00015c00017a7983 */ /* 0x001f280000300800 */
[----:B------:R0:W-:Y:S01]  /*6950*/  STL [R1+0x2d0], R95 ;  /* 0x0002d05f01007387 */ /* 0x0001e20000100800 */
[----:B---3--:R-:W-:-:S03]  /*6960*/  IADD3 R96, P1, R0, R17, RZ ;  /* 0x0000001100607210 */ /* 0x008fc60007f3e0ff */
[----:B0-----:R-:W3:Y:S04]  /*6970*/  LDL.LU R95, [R1+0x100] ;  /* 0x00010000015f7983 */ /* 0x001ee80000300800 */
[----:B------:R0:W-:Y:S04]  /*6980*/  STL [R1+0x2d4], R94 ;  /* 0x0002d45e01007387 */ /* 0x0001e80000100800 */
[----:B0-----:R-:W3:Y:S04]  /*6990*/  LDL.LU R94, [R1+0xfc] ;  /* 0x0000fc00015e7983 */ /* 0x001ee80000300800 */
[----:B------:R0:W-:Y:S04]  /*69a0*/  STL [R1+0x2d8], R119 ;  /* 0x0002d87701007387 */ /* 0x0001e80000100800 */
[----:B0-----:R-:W3:Y:S04]  /*69b0*/  LDL.LU R119, [R1+0x68] ;  /* 0x0000680001777983 */ /* 0x001ee80000300800 */
[----:B------:R0:W-:Y:S04]  /*69c0*/  STL [R1+0x2dc], R0 ;  /* 0x0002dc0001007387 */ /* 0x0001e80000100800 */
[----:B0-----:R-:W4:Y:S04]  /*69d0*/  LDL R0, [R1+0x70] ;  /* 0x0000700001007983 */ /* 0x001f280000100800 */
[----:B------:R0:W-:Y:S02]  /*69e0*/  STS.U16 [R22+UR12+0x1800], R100 ;  /* 0x0018006416007988 */ /* 0x0001e4000800040c */
[----:B0-----:R-:W-:-:S02]  /*69f0*/  PRMT R100, RZ, 0x7610, R100 ;  /* 0x00007610ff647816 */ /* 0x001fc40000000064 */
[----:B------:R0:W-:Y:S02]  /*6a00*/  STS.U16 [R22+UR12+0x1c00], R99 ;  /* 0x001c006316007988 */ /* 0x0001e4000800040c */
[----:B0-----:R-:W-:Y:S02]  /*6a10*/  PRMT R99, RZ, 0x7610, R99 ;  /* 0x00007610ff637816 */ /* 0x001fe40000000063 */
[----:B------:R0:W-:Y:S02]  /*6a20*/  STS.U16 [R22+UR12+0x2000], R106 ;  /* 0x0020006a16007988 */ /* 0x0001e4000800040c */
[----:B0-----:R-:W-:Y:S02]  /*6a30*/  PRMT R106, RZ, 0x7610, R106 ;  /* 0x00007610ff6a7816 */ /* 0x001fe4000000006a */
[----:B------:R0:W-:Y:S02]  /*6a40*/  STS.U16 [R22+UR12+0x2400], R105 ;  /* 0x0024006916007988 */ /* 0x0001e4000800040c */
[----:B0-----:R-:W-:Y:S01]  /*6a50*/  PRMT R105, RZ, 0x7610, R105 ;  /* 0x00007610ff697816 */ /* 0x001fe20000000069 */
[----:B--2---:R-:W-:-:S05]  /*6a60*/  IMAD.X R97, R19, 0x1, R18, P1 ;  /* 0x0000000113617824 */ /* 0x004fca00008e0612 */
[----:B------:R0:W2:Y:S02]  /*6a70*/  @!P0 LDG.E.U16 R100, desc[UR14][R96.64] ;  /* 0x0000000e60648981 */ /* 0x0000a4000c1e1500 */
[----:B0-----:R-:W-:Y:S02]  /*6a80*/  IADD3 R96, P1, R120, R17, RZ ;  /* 0x0000001178607210 */ /* 0x001fe40007f3e0ff */
[----:B------:R-:W-:Y:S04]  /*6a90*/  STL [R1+0x2e0], R19 ;  /* 0x0002e01301007387 */ /* 0x000fe80000100800 */
[----:B------:R0:W-:Y:S04]  /*6aa0*/  STL [R1+0x2e4], R120 ;  /* 0x0002e47801007387 */ /* 0x0001e80000100800 */
[----:B0-----:R-:W2:Y:S04]  /*6ab0*/  LDL.LU R120, [R1+0xf8] ;  /* 0x0000f80001787983 */ /* 0x001ea80000300800 */
[----:B------:R-:W2:Y:S01]  /*6ac0*/  LDL.LU R19, [R1+0x158] ;  /* 0x0001580001137983 */ /* 0x000ea20000300800 */
[----:B----4-:R-:W-:-:S03]  /*6ad0*/  IMAD.X R97, R0, 0x1, R18, P1 ;  /* 0x0000000100617824 */ /* 0x010fc600008e0612 */
[----:B------:R-:W4:Y:S04]  /*6ae0*/  LDL.LU R0, [R1+0x64] ;  /* 0x0000640001007983 */ /* 0x000f280000300800 */
[----:B------:R0:W4:Y:S02]  /*6af0*/  @!P0 LDG.E.U16 R99, desc[UR14][R96.64] ;  /* 0x0000000e60638981 */ /* 0x000124000c1e1500 */
[----:B0-----:R-:W-:-:S05]  /*6b00*/  IADD3 R96, P1, R121, R17, RZ ;  /* 0x0000001179607210 */ /* 0x001fca0007f3e0ff */
[----:B------:R-:W-:-:S05]  /*6b10*/  IMAD.X R97, R118, 0x1, R18, P1 ;  /* 0x0000000176617824 */ /* 0x000fca00008e0612 */
[----:B------:R0:W4:Y:S04]  /*6b20*/  @!P0 LDG.E.U16 R106, desc[UR14][R96.64] ;  /* 0x0000000e606a8981 */ /* 0x000128000c1e1500 */
[----:B------:R1:W-:Y:S01]  /*6b30*/  STL [R1+0x2e8], R121 ;  /* 0x0002e87901007387 */ /* 0x0003e20000100800 */
[----:B0-----:R-:W-:-:S03]  /*6b40*/  IADD3 R96, P1, R122, R17, RZ ;  /* 0x000000117a607210 */ /* 0x001fc60007f3e0ff */
[----:B-1----:R-:W4:Y:S02]  /*6b50*/  LDL.LU R121, [R1+0x60] ;  /* 0x0000600001797983 */ /* 0x002f240000300800 */
[----:B---3--:R-:W-:Y:S02]  /*6b60*/  IMAD.X R97, R95, 0x1, R18, P1 ;  /* 0x000000015f617824 */ /* 0x008fe400008e0612 */
[----:B------:R0:W-:Y:S04]  /*6b70*/  STL [R1+0x2ec], R118 ;  /* 0x0002ec7601007387 */ /* 0x0001e80000100800 */
[----:B------:R1:W3:Y:S04]  /*6b80*/  @!P0 LDG.E.U16 R105, desc[UR14][R96.64] ;  /* 0x0000000e60698981 */ /* 0x0002e8000c1e1500 */
[----:B0-----:R-:W3:Y:S04]  /*6b90*/  LDL.LU R118, [R1+0x5c] ;  /* 0x00005c0001767983 */ /* 0x001ee80000300800 */
[----:B------:R0:W-:Y:S01]  /*6ba0*/  STL [R1+0x2f0], R122 ;  /* 0x0002f07a01007387 */ /* 0x0001e20000100800 */
[----:B-1----:R-:W-:-:S03]  /*6bb0*/  IADD3 R96, P1, R94, R17, RZ ;  /* 0x000000115e607210 */ /* 0x002fc60007f3e0ff */
[----:B0-----:R-:W3:Y:S04]  /*6bc0*/  LDL.LU R122, [R1+0x154] ;  /* 0x00015400017a7983 */ /* 0x001ee80000300800 */
[----:B------:R0:W-:Y:S01]  /*6bd0*/  STL [R1+0x2f4], R95 ;  /* 0x0002f45f01007387 */ /* 0x0001e20000100800 */
[----:B------:R-:W-:-:S03]  /*6be0*/  IMAD.X R97, R119, 0x1, R18, P1 ;  /* 0x0000000177617824 */ /* 0x000fc600008e0612 */
[----:B0-----:R-:W3:Y:S04]  /*6bf0*/  LDL.LU R95, [R1+0xf0] ;  /* 0x0000f000015f7983 */ /* 0x001ee80000300800 */
[----:B------:R0:W-:Y:S04]  /*6c00*/  STL [R1+0x2f8], R94 ;  /* 0x0002f85e01007387 */ /* 0x0001e80000100800 */
[----:B0-----:R-:W3:Y:S04]  /*6c10*/  LDL.LU R94, [R1+0x58] ;  /* 0x00005800015e7983 */ /* 0x001ee80000300800 */
[----:B------:R0:W-:Y:S04]  /*6c20*/  STL [R1+0x2fc], R119 ;  /* 0x0002fc7701007387 */ /* 0x0001e80000100800 */
[----:B0-----:R-:W3:Y:S04]  /*6c30*/  LDL R119, [R1+0xf4] ;  /* 0x0000f40001777983 */ /* 0x001ee80000100800 */
[----:B------:R0:W-:Y:S02]  /*6c40*/  STS.U16 [R22+UR12+0x2800], R104 ;  /* 0x0028006816007988 */ /* 0x0001e4000800040c */
[----:B0-----:R-:W-:-:S02]  /*6c50*/  PRMT R104, RZ, 0x7610, R104 ;  /* 0x00007610ff687816 */ /* 0x001fc40000000068 */
[----:B------:R0:W-:Y:S04]  /*6c60*/  STS.U16 [R22+UR12+0x2c00], R103 ;  /* 0x002c006716007988 */ /* 0x0001e8000800040c */
[----:B------:R4:W3:Y:S01]  /*6c70*/  @!P0 LDG.E.U16 R104, desc[UR14][R96.64] ;  /* 0x0000000e60688981 */ /* 0x0008e2000c1e1500 */
[----:B0-----:R-:W-:-:S03]  /*6c80*/  PRMT R103, RZ, 0x7610, R103 ;  /* 0x00007610ff677816 */ /* 0x001fc60000000067 */
[----:B------:R0:W-:Y:S02]  /*6c90*/  STS.U16 [R22+UR12+0x3000], R102 ;  /* 0x0030006616007988 */ /* 0x0001e4000800040c */
[----:B0-----:R-:W-:Y:S02]  /*6ca0*/  PRMT R102, RZ, 0x7610, R102 ;  /* 0x00007610ff667816 */ /* 0x001fe40000000066 */
[----:B------:R0:W-:Y:S02]  /*6cb0*/  STS.U16 [R22+UR12+0x3400], R101 ;  /* 0x0034006516007988 */ /* 0x0001e4000800040c */
[----:B0-----:R-:W-:Y:S02]  /*6cc0*/  PRMT R101, RZ, 0x7610, R101 ;  /* 0x00007610ff657816 */ /* 0x001fe40000000065 */
[----:B--2---:R0:W-:Y:S02]  /*6cd0*/  STS.U16 [R22+UR12+0x3800], R100 ;  /* 0x0038006416007988 */ /* 0x0041e4000800040c */
[----:B0-----:R-:W-:-:S02]  /*6ce0*/  PRMT R100, RZ, 0x7610, R100 ;  /* 0x00007610ff647816 */ /* 0x001fc40000000064 */
[----:B----4-:R-:W-:-:S05]  /*6cf0*/  IADD3 R96, P1, R0, R17, RZ ;  /* 0x0000001100607210 */ /* 0x010fca0007f3e0ff */
[----:B------:R-:W-:-:S05]  /*6d00*/  IMAD.X R97, R117, 0x1, R18, P1 ;  /* 0x0000000175617824 */ /* 0x000fca00008e0612 */
[----:B------:R0:W2:Y:S04]  /*6d10*/  @!P0 LDG.E.U16 R103, desc[UR14][R96.64] ;  /* 0x0000000e60678981 */ /* 0x0000a8000c1e1500 */
[----:B------:R-:W-:Y:S01]  /*6d20*/  STL [R1+0x300], R0 ;  /* 0x0003000001007387 */ /* 0x000fe20000100800 */
[----:B0-----:R-:W-:-:S03]  /*6d30*/  IADD3 R96, P1, R19, R17, RZ ;  /* 0x0000001113607210 */ /* 0x001fc60007f3e0ff */
[----:B------:R-:W-:Y:S02]  /*6d40*/  STL [R1+0x304], R117 ;  /* 0x0003047501007387 */ /* 0x000fe40000100800 */
[----:B------:R-:W-:Y:S02]  /*6d50*/  IMAD.X R97, R120, 0x1, R18, P1 ;  /* 0x0000000178617824 */ /* 0x000fe400008e0612 */
[----:B------:R-:W-:Y:S04]  /*6d60*/  STL [R1+0x308], R19 ;  /* 0x0003081301007387 */ /* 0x000fe80000100800 */
[----:B------:R0:W-:Y:S04]  /*6d70*/  STL [R1+0x30c], R120 ;  /* 0x00030c7801007387 */ /* 0x0001e80000100800 */
[----:B------:R3:W4:Y:S04]  /*6d80*/  @!P0 LDG.E.U16 R102, desc[UR14][R96.64] ;  /* 0x0000000e60668981 */ /* 0x000728000c1e1500 */
[----:B0-----:R-:W4:Y:S04]  /*6d90*/  LDL.LU R120, [R1+0x4c] ;  /* 0x00004c0001787983 */ /* 0x001f280000300800 */
[----:B------:R-:W4:Y:S04]  /*6da0*/  LDL.LU R19, [R1+0xe8] ;  /* 0x0000e80001137983 */ /* 0x000f280000300800 */
[----:B------:R-:W4:Y:S04]  /*6db0*/  LDL.LU R117, [R1+0x50] ;  /* 0x0000500001757983 */ /* 0x000f280000300800 */
[----:B------:R-:W4:Y:S04]  /*6dc0*/  LDL.LU R0, [R1+0xec] ;  /* 0x0000ec0001007983 */ /* 0x000f280000300800 */
[----:B------:R0:W-:Y:S02]  /*6dd0*/  STS.U16 [R22+UR12+0x3c00], R99 ;  /* 0x003c006316007988 */ /* 0x0001e4000800040c */
[----:B0-----:R-:W-:-:S02]  /*6de0*/  PRMT R99, RZ, 0x7610, R99 ;  /* 0x00007610ff637816 */ /* 0x001fc40000000063 */
[----:B---3--:R-:W-:Y:S02]  /*6df0*/  IADD3 R96, P1, R119, R17, RZ ;  /* 0x0000001177607210 */ /* 0x008fe40007f3e0ff */
[----:B------:R-:W3:Y:S03]  /*6e00*/  LDL.LU R119, [R1+0x54] ;  /* 0x0000540001777983 */ /* 0x000ee60000300800 */
[----:B------:R-:W-:-:S05]  /*6e10*/  IMAD.X R97, R121, 0x1, R18, P1 ;  /* 0x0000000179617824 */ /* 0x000fca00008e0612 */
[----:B------:R0:W3:Y:S02]  /*6e20*/  @!P0 LDG.E.U16 R101, desc[UR14][R96.64] ;  /* 0x0000000e60658981 */ /* 0x0000e4000c1e1500 */
[----:B0-----:R-:W-:-:S05]  /*6e30*/  IADD3 R96, P1, R118, R17, RZ ;  /* 0x0000001176607210 */ /* 0x001fca0007f3e0ff */
[----:B------:R-:W-:Y:S01]  /*6e40*/  IMAD.X R97, R113, 0x1, R18, P1 ;  /* 0x0000000171617824 */ /* 0x000fe200008e0612 */
[----:B------:R0:W-:Y:S04]  /*6e50*/  STL [R1+0x310], R121 ;  /* 0x0003107901007387 */ /* 0x0001e80000100800 */
[----:B------:R1:W3:Y:S04]  /*6e60*/  @!P0 LDG.E.U16 R100, desc[UR14][R96.64] ;  /* 0x0000000e60648981 */ /* 0x0002e8000c1e1500 */
[----:B0-----:R-:W3:Y:S01]  /*6e70*/  LDL.LU R121, [R1+0x150] ;  /* 0x0001500001797983 */ /* 0x001ee20000300800 */
[----:B-1----:R-:W-:-:S03]  /*6e80*/  IADD3 R96, P1, R122, R17, RZ ;  /* 0x000000117a607210 */ /* 0x002fc60007f3e0ff */
[----:B------:R0:W-:Y:S02]  /*6e90*/  STL [R1+0x314], R118 ;  /* 0x0003147601007387 */ /* 0x0001e40000100800 */
[----:B------:R-:W-:-:S05]  /*6ea0*/  IMAD.X R97, R95, 0x1, R18, P1 ;  /* 0x000000015f617824 */ /* 0x000fca00008e0612 */
[----:B------:R1:W3:Y:S04]  /*6eb0*/  @!P0 LDG.E.U16 R99, desc[UR14][R96.64] ;  /* 0x0000000e60638981 */ /* 0x0002e8000c1e1500 */
[----:B0-----:R-:W3:Y:S04]  /*6ec0*/  LDL.LU R118, [R1+0xe4] ;  /* 0x0000e40001767983 */ /* 0x001ee80000300800 */
[----:B------:R0:W-:Y:S01]  /*6ed0*/  STL [R1+0x318], R113 ;  /* 0x0003187101007387 */ /* 0x0001e20000100800 */
[----:B-1----:R-:W-:-:S03]  /*6ee0*/  IADD3 R96, P1, R94, R17, RZ ;  /* 0x000000115e607210 */ /* 0x002fc60007f3e0ff */
[----:B0-----:R-:W3:Y:S04]  /*6ef0*/  LDL.LU R113, [R1+0xe0] ;  /* 0x0000e00001717983 */ /* 0x001ee80000300800 */
[----:B------:R0:W-:Y:S04]  /*6f00*/  STL [R1+0x31c], R122 ;  /* 0x00031c7a01007387 */ /* 0x0001e80000100800 */
[----:B0-----:R-:W3:Y:S04]  /*6f10*/  LDL.LU R122, [R1+0x44] ;  /* 0x00004400017a7983 */ /* 0x001ee80000300800 */
[----:B------:R0:W-:Y:S04]  /*6f20*/  STL [R1+0x320], R95 ;  /* 0x0003205f01007387 */ /* 0x0001e80000100800 */
[----:B0-----:R-:W3:Y:S04]  /*6f30*/  LDL.LU R95, [R1+0x40] ;  /* 0x00004000015f7983 */ /* 0x001ee80000300800 */
[----:B------:R0:W-:Y:S04]  /*6f40*/  STL [R1+0x324], R94 ;  /* 0x0003245e01007387 */ /* 0x0001e80000100800 */
[----:B0-----:R-:W3:Y:S01]  /*6f50*/  LDL R94, [R1+0x48] ;  /* 0x00004800015e7983 */ /* 0x001ee20000100800 */
[----:B------:R-:W-:-:S03]  /*6f60*/  IMAD.X R97, R114, 0x1, R18, P1 ;  /* 0x0000000172617824 */ /* 0x000fc600008e0612 */
[----:B------:R0:W-:Y:S02]  /*6f70*/  STS.U16 [R22+UR12+0x4000], R106 ;  /* 0x0040006a16007988 */ /* 0x0001e4000800040c */
[----:B0-----:R-:W-:Y:S02]  /*6f80*/  PRMT R106, RZ, 0x7610, R106 ;  /* 0x00007610ff6a7816 */ /* 0x001fe4000000006a */
[----:B------:R0:W-:Y:S04]  /*6f90*/  STS.U16 [R22+UR12+0x4400], R105 ;  /* 0x0044006916007988 */ /* 0x0001e8000800040c */
[----:B------:R3:W3:Y:S01]  /*6fa0*/  @!P0 LDG.E.U16 R106, desc[UR14][R96.64] ;  /* 0x0000000e606a8981 */ /* 0x0006e2000c1e1500 */
[----:B0-----:R-:W-:-:S03]  /*6fb0*/  PRMT R105, RZ, 0x7610, R105 ;  /* 0x00007610ff697816 */ /* 0x001fc60000000069 */
[----:B------:R0:W-:Y:S04]  /*6fc0*/  STS.U16 [R22+UR12+0x4800], R104 ;  /* 0x0048006816007988 */ /* 0x0001e8000800040c */
[----:B------:R-:W-:Y:S01]  /*6fd0*/  STL [R1+0x328], R114 ;  /* 0x0003287201007387 */ /* 0x000fe20000100800 */
[----:B0-----:R-:W-:-:S03]  /*6fe0*/  PRMT R104, RZ, 0x7610, R104 ;  /* 0x00007610ff687816 */ /* 0x001fc60000000068 */
[----:B--2---:R0:W-:Y:S02]  /*6ff0*/  STS.U16 [R22+UR12+0x4c00], R103 ;  /* 0x004c006716007988 */ /* 0x0041e4000800040c */
[----:B0-----:R-:W-:Y:S02]  /*7000*/  PRMT R103, RZ, 0x7610, R103 ;  /* 0x00007610ff677816 */ /* 0x001fe40000000067 */
[----:B----4-:R0:W-:Y:S02]  /*7010*/  STS.U16 [R22+UR12+0x5000], R102 ;  /* 0x0050006616007988 */ /* 0x0101e4000800040c */
[----:B0-----:R-:W-:Y:S02]  /*7020*/  PRMT R102, RZ, 0x7610, R102 ;  /* 0x00007610ff667816 */ /* 0x001fe40000000066 */
[----:B---3--:R-:W-:-:S05]  /*7030*/  IADD3 R96, P1, R119, R17, RZ ;  /* 0x0000001177607210 */ /* 0x008fca0007f3e0ff */
[----:B------:R-:W-:-:S05]  /*7040*/  IMAD.X R97, R112, 0x1, R18, P1 ;  /* 0x0000000170617824 */ /* 0x000fca00008e0612 */
[----:B------:R0:W2:Y:S02]  /*7050*/  @!P0 LDG.E.U16 R105, desc[UR14][R96.64] ;  /* 0x0000000e60698981 */ /* 0x0000a4000c1e1500 */
[----:B0-----:R-:W-:-:S05]  /*7060*/  IADD3 R96, P1, R0, R17, RZ ;  /* 0x0000001100607210 */ /* 0x001fca0007f3e0ff */
[----:B------:R-:W-:Y:S01]  /*7070*/  IMAD.X R97, R117, 0x1, R18, P1 ;  /* 0x0000000175617824 */ /* 0x000fe200008e0612 */
[----:B------:R-:W-:Y:S04]  /*7080*/  STL [R1+0x32c], R119 ;  /* 0x00032c7701007387 */ /* 0x000fe80000100800 */
[----:B------:R0:W3:Y:S04]  /*7090*/  @!P0 LDG.E.U16 R104, desc[UR14][R96.64] ;  /* 0x0000000e60688981 */ /* 0x0000e8000c1e1500 */
[----:B------:R-:W-:Y:S04]  /*70a0*/  STL [R1+0x330], R112 ;  /* 0x0003307001007387 */ /* 0x000fe80000100800 */
        /* <DEDUP_REMOVED lines=11> */
[----:B------:R-:W4:Y:S04]  /*7160*/  LDL.LU R112, [R1+0x3c] ;  /* 0x00003c0001707983 */ /* 0x000f280000300800 */
[----:B------:R-:W4:Y:S04]  /*7170*/  LDL.LU R119, [R1+0xd8] ;  /* 0x0000d80001777983 */ /* 0x000f280000300800 */
[----:B------:R-:W4:Y:S01]  /*7180*/  LDL.LU R114, [R1+0xdc] ;  /* 0x0000dc0001727983 */ /* 0x000f220000300800 */
[----:B-1----:R-:W-:-:S03]  /*7190*/  IADD3 R96, P1, R94, R17, RZ ;  /* 0x000000115e607210 */ /* 0x002fc60007f3e0ff */
[----:B------:R-:W4:Y:S02]  /*71a0*/  LDL.LU R94, [R1+0x14c] ;  /* 0x00014c00015e7983 */ /* 0x000f240000300800 */
[----:B------:R-:W-:Y:S02]  /*71b0*/  IMAD.X R97, R111, 0x1, R18, P1 ;  /* 0x000000016f617824 */ /* 0x000fe400008e0612 */
[----:B------:R0:W-:Y:S04]  /*71c0*/  STS.U16 [R22+UR12+0x5400], R101 ;  /* 0x0054006516007988 */ /* 0x0001e8000800040c */
[----:B------:R1:W4:Y:S01]  /*71d0*/  @!P0 LDG.E.U16 R102, desc[UR14][R96.64] ;  /* 0x0000000e60668981 */ /* 0x000322000c1e1500 */
[----:B0-----:R-:W-:Y:S02]  /*71e0*/  PRMT R101, RZ, 0x7610, R101 ;  /* 0x00007610ff657816 */ /* 0x001fe40000000065 */
[----:B-1----:R-:W-:-:S05]  /*71f0*/  IADD3 R96, P1, R121, R17, RZ ;  /* 0x0000001179607210 */ /* 0x002fca0007f3e0ff */
[----:B------:R-:W-:Y:S01]  /*7200*/  IMAD.X R97, R118, 0x1, R18, P1 ;  /* 0x0000000176617824 */ /* 0x000fe200008e0612 */
[----:B------:R0:W-:Y:S04]  /*7210*/  STL [R1+0x344], R111 ;  /* 0x0003446f01007387 */ /* 0x0001e80000100800 */
[----:B------:R1:W4:Y:S04]  /*7220*/  @!P0 LDG.E.U16 R101, desc[UR14][R96.64] ;  /* 0x0000000e60658981 */ /* 0x000328000c1e1500 */
[----:B------:R1:W-:Y:S04]  /*7230*/  STS.U16 [R22+UR12+0x5800], R100 ;  /* 0x0058006416007988 */ /* 0x0003e8000800040c */
[----:B0-----:R-:W4:Y:S01]  /*7240*/  LDL.LU R111, [R1+0x30] ;  /* 0x00003000016f7983 */ /* 0x001f220000300800 */
[----:B-1----:R-:W-:-:S03]  /*7250*/  IADD3 R96, P1, R113, R17, RZ ;  /* 0x0000001171607210 */ /* 0x002fc60007f3e0ff */
[----:B------:R0:W-:Y:S01]  /*7260*/  STL [R1+0x348], R121 ;  /* 0x0003487901007387 */ /* 0x0001e20000100800 */
[----:B------:R-:W-:Y:S01]  /*7270*/  PRMT R100, RZ, 0x7610, R100 ;  /* 0x00007610ff647816 */ /* 0x000fe20000000064 */
[----:B------:R-:W-:-:S05]  /*7280*/  IMAD.X R97, R122, 0x1, R18, P1 ;  /* 0x000000017a617824 */ /* 0x000fca00008e0612 */
[----:B------:R1:W4:Y:S04]  /*7290*/  @!P0 LDG.E.U16 R100, desc[UR14][R96.64] ;  /* 0x0000000e60648981 */ /* 0x000328000c1e1500 */
[----:B0-----:R-:W4:Y:S04]  /*72a0*/  LDL.LU R121, [R1+0x144] ;  /* 0x0001440001797983 */ /* 0x001f280000300800 */
[----:B------:R0:W-:Y:S01]  /*72b0*/  STL [R1+0x34c], R118 ;  /* 0x00034c7601007387 */ /* 0x0001e20000100800 */
[----:B-1----:R-:W-:-:S03]  /*72c0*/  IADD3 R96, P1, R95, R17, RZ ;  /* 0x000000115f607210 */ /* 0x002fc60007f3e0ff */
[----:B0-----:R-:W4:Y:S04]  /*72d0*/  LDL.LU R118, [R1+0xcc] ;  /* 0x0000cc0001767983 */ /* 0x001f280000300800 */
[----:B------:R0:W-:Y:S04]  /*72e0*/  STL [R1+0x350], R113 ;  /* 0x0003507101007387 */ /* 0x0001e80000100800 */
[----:B0-----:R-:W4:Y:S04]  /*72f0*/  LDL.LU R113, [R1+0xc8] ;  /* 0x0000c80001717983 */ /* 0x001f280000300800 */
[----:B------:R0:W-:Y:S04]  /*7300*/  STL [R1+0x354], R122 ;  /* 0x0003547a01007387 */ /* 0x0001e80000100800 */
[----:B0-----:R-:W4:Y:S04]  /*7310*/  LDL.LU R122, [R1+0x2c] ;  /* 0x00002c00017a7983 */ /* 0x001f280000300800 */
[----:B------:R0:W-:Y:S04]  /*7320*/  STL [R1+0x358], R95 ;  /* 0x0003585f01007387 */ /* 0x0001e80000100800 */
[----:B0-----:R-:W4:Y:S01]  /*7330*/  LDL R95, [R1+0x34] ;  /* 0x00003400015f7983 */ /* 0x001f220000100800 */
[----:B------:R-:W-:-:S03]  /*7340*/  IMAD.X R97, R110, 0x1, R18, P1 ;  /* 0x000000016e617824 */ /* 0x000fc600008e0612 */
[----:B------:R0:W-:Y:S02]  /*7350*/  STS.U16 [R22+UR12+0x5c00], R99 ;  /* 0x005c006316007988 */ /* 0x0001e4000800040c */
[----:B0-----:R-:W-:Y:S02]  /*7360*/  PRMT R99, RZ, 0x7610, R99 ;  /* 0x00007610ff637816 */ /* 0x001fe40000000063 */
[----:B------:R0:W-:Y:S04]  /*7370*/  STS.U16 [R22+UR12+0x6000], R106 ;  /* 0x0060006a16007988 */ /* 0x0001e8000800040c */
[----:B------:R1:W4:Y:S01]  /*7380*/  @!P0 LDG.E.U16 R99, desc[UR14][R96.64] ;  /* 0x0000000e60638981 */ /* 0x000322000c1e1500 */
[----:B0-----:R-:W-:-:S03]  /*7390*/  PRMT R106, RZ, 0x7610, R106 ;  /* 0x00007610ff6a7816 */ /* 0x001fc6000000006a */
[----:B------:R-:W-:Y:S04]  /*73a0*/  STL [R1+0x35c], R110 ;  /* 0x00035c6e01007387 */ /* 0x000fe80000100800 */
[----:B--2---:R0:W-:Y:S02]  /*73b0*/  STS.U16 [R22+UR12+0x6400], R105 ;  /* 0x0064006916007988 */ /* 0x0041e4000800040c */
[----:B0-----:R-:W-:Y:S02]  /*73c0*/  PRMT R105, RZ, 0x7610, R105 ;  /* 0x00007610ff697816 */ /* 0x001fe40000000069 */
[----:B---3--:R0:W-:Y:S02]  /*73d0*/  STS.U16 [R22+UR12+0x6800], R104 ;  /* 0x0068006816007988 */ /* 0x0081e4000800040c */
[----:B0-----:R-:W-:-:S02]  /*73e0*/  PRMT R104, RZ, 0x7610, R104 ;  /* 0x00007610ff687816 */ /* 0x001fc40000000068 */
[----:B----4-:R0:W-:Y:S02]  /*73f0*/  STS.U16 [R22+UR12+0x6c00], R103 ;  /* 0x006c006716007988 */ /* 0x0101e4000800040c */
[----:B0-----:R-:W-:Y:S02]  /*7400*/  PRMT R103, RZ, 0x7610, R103 ;  /* 0x00007610ff677816 */ /* 0x001fe40000000067 */
[----:B-1----:R-:W-:-:S05]  /*7410*/  IADD3 R96, P1, R94, R17, RZ ;  /* 0x000000115e607210 */ /* 0x002fca0007f3e0ff */
[----:B------:R-:W-:-:S05]  /*7420*/  IMAD.X R97, R114, 0x1, R18, P1 ;  /* 0x0000000172617824 */ /* 0x000fca00008e0612 */
[----:B------:R0:W2:Y:S02]  /*7430*/  @!P0 LDG.E.U16 R106, desc[UR14][R96.64] ;  /* 0x0000000e606a8981 */ /* 0x0000a4000c1e1500 */
[----:B0-----:R-:W-:-:S05]  /*7440*/  IADD3 R96, P1, R119, R17, RZ ;  /* 0x0000001177607210 */ /* 0x001fca0007f3e0ff */
[----:B------:R-:W-:-:S05]  /*7450*/  IMAD.X R97, R112, 0x1, R18, P1 ;  /* 0x0000000170617824 */ /* 0x000fca00008e0612 */
[----:B------:R0:W3:Y:S02]  /*7460*/  @!P0 LDG.E.U16 R105, desc[UR14][R96.64] ;  /* 0x0000000e60698981 */ /* 0x0000e4000c1e1500 */
[----:B0-----:R-:W-:-:S05]  /*7470*/  IADD3 R96, P1, R0, R17, RZ ;  /* 0x0000001100607210 */ /* 0x001fca0007f3e0ff */
[----:B------:R-:W-:Y:S01]  /*7480*/  IMAD.X R97, R109, 0x1, R18, P1 ;  /* 0x000000016d617824 */ /* 0x000fe200008e0612 */
[----:B------:R-:W-:Y:S04]  /*7490*/  STL [R1+0x360], R94 ;  /* 0x0003605e01007387 */ /* 0x000fe80000100800 */
[----:B------:R0:W4:Y:S04]  /*74a0*/  @!P0 LDG.E.U16 R104, desc[UR14][R96.64] ;  /* 0x0000000e60688981 */ /* 0x000128000c1e1500 */
[----:B------:R-:W-:Y:S01]  /*74b0*/  STL [R1+0x364], R114 ;  /* 0x0003647201007387 */ /* 0x000fe20000100800 */
[----:B0-----:R-:W-:-:S03]  /*74c0*/  IADD3 R96, P1, R117, R17, RZ ;  /* 0x0000001175607210 */ /* 0x001fc60007f3e0ff */
[----:B------:R-:W-:Y:S02]  /*74d0*/  STL [R1+0x368], R119 ;  /* 0x0003687701007387 */ /* 0x000fe40000100800 */
[----:B------:R-:W-:Y:S02]  /*74e0*/  IMAD.X R97, R19, 0x1, R18, P1 ;  /* 0x0000000113617824 */ /* 0x000fe400008e0612 */
[----:B------:R-:W-:Y:S04]  /*74f0*/  STL [R1+0x36c], R112 ;  /* 0x00036c7001007387 */ /* 0x000fe80000100800 */
[----:B------:R-:W-:Y:S04]  /*7500*/  STL [R1+0x370], R0 ;  /* 0x0003700001007387 */ /* 0x000fe80000100800 */
[----:B------:R-:W-:Y:S04]  /*7510*/  STL [R1+0x374], R109 ;  /* 0x0003746d01007387 */ /* 0x000fe80000100800 */
[----:B------:R-:W-:Y:S04]  /*7520*/  STL [R1+0x378], R117 ;  /* 0x0003787501007387 */ /* 0x000fe80000100800 */
[----:B------:R-:W-:Y:S04]  /*7530*/  STL [R1+0x37c], R19 ;  /* 0x00037c1301007387 */ /* 0x000fe80000100800 */
[----:B------:R0:W4:Y:S04]  /*7540*/  @!P0 LDG.E.U16 R103, desc[UR14][R96.64] ;  /* 0x0000000e60678981 */ /* 0x000128000c1e1500 */
[----:B------:R1:W-:Y:S01]  /*7550*/  STL [R1+0x380], R120 ;  /* 0x0003807801007387 */ /* 0x0003e20000100800 */
[----:B0-----:R-:W-:-:S03]  /*7560*/  IADD3 R96, P1, R120, R17, RZ ;  /* 0x0000001178607210 */ /* 0x001fc60007f3e0ff */
[----:B-1----:R-:W4:Y:S04]  /*7570*/  LDL.LU R120, [R1+0x18] ;  /* 0x0000180001787983 */ /* 0x002f280000300800 */
[----:B------:R-:W4:Y:S04]  /*7580*/  LDL.LU R19, [R1+0x1c] ;  /* 0x00001c0001137983 */ /* 0x000f280000300800 */
[----:B------:R-:W4:Y:S04]  /*7590*/  LDL.LU R117, [R1+0xb8] ;  /* 0x0000b80001757983 */ /* 0x000f280000300800 */
[----:B------:R-:W4:Y:S04]  /*75a0*/  LDL.LU R109, [R1+0xbc] ;  /* 0x0000bc00016d7983 */ /* 0x000f280000300800 */
[----:B------:R-:W4:Y:S04]  /*75b0*/  LDL.LU R0, [R1+0x13c] ;  /* 0x00013c0001007983 */ /* 0x000f280000300800 */
[----:B------:R-:W4:Y:S01]  /*75c0*/  LDL.LU R112, [R1+0x20] ;  /* 0x0000200001707983 */ /* 0x000f220000300800 */
[----:B------:R-:W-:-:S03]  /*75d0*/  IMAD.X R97, R95, 0x1, R18, P1 ;  /* 0x000000015f617824 */ /* 0x000fc600008e0612 */
[----:B------:R-:W4:Y:S04]  /*75e0*/  LDL.LU R119, [R1+0x24] ;  /* 0x0000240001777983 */ /* 0x000f280000300800 */
[----:B------:R-:W4:Y:S04]  /*75f0*/  LDL.LU R114, [R1+0xc0] ;  /* 0x0000c00001727983 */ /* 0x000f280000300800 */
[----:B------:R-:W4:Y:S04]  /*7600*/  LDL.LU R94, [R1+0xc4] ;  /* 0x0000c400015e7983 */ /* 0x000f280000300800 */
[----:B------:R-:W4:Y:S04]  /*7610*/  LDL.LU R110, [R1+0x140] ;  /* 0x00014000016e7983 */ /* 0x000f280000300800 */
[----:B------:R-:W4:Y:S04]  /*7620*/  LDL.LU R95, [R1+0x28] ;  /* 0x00002800015f7983 */ /* 0x000f280000300800 */
        /* <DEDUP_REMOVED lines=8> */
[----:B------:R1:W4:Y:S01]  /*76b0*/  @!P0 LDG.E.U16 R101, desc[UR14][R96.64] ;  /* 0x0000000e60658981 */ /* 0x000322000c1e1500 */
[----:B0-----:R-:W-:Y:S02]  /*76c0*/  PRMT R100, RZ, 0x7610, R100 ;  /* 0x00007610ff647816 */ /* 0x001fe40000000064 */
[----:B-1----:R-:W-:Y:S01]  /*76d0*/  IADD3 R96, P1, R121, R17, RZ ;  /* 0x0000001179607210 */ /* 0x002fe20007f3e0ff */
[----:B------:R0:W-:Y:S04]  /*76e0*/  STL [R1+0x384], R111 ;  /* 0x0003846f01007387 */ /* 0x0001e80000100800 */
[----:B------:R-:W-:-:S05]  /*76f0*/  IMAD.X R97, R118, 0x1, R18, P1 ;  /* 0x0000000176617824 */ /* 0x000fca00008e0612 */
[----:B------:R1:W4:Y:S04]  /*7700*/  @!P0 LDG.E.U16 R100, desc[UR14][R96.64] ;  /* 0x0000000e60648981 */ /* 0x000328000c1e1500 */
[----:B0-----:R-:W4:Y:S04]  /*7710*/  LDL.LU R111, [R1+0xb4] ;  /* 0x0000b400016f7983 */ /* 0x001f280000300800 */
[----:B------:R0:W-:Y:S01]  /*7720*/  STL [R1+0x388], R107 ;  /* 0x0003886b01007387 */ /* 0x0001e20000100800 */
[----:B-1----:R-:W-:-:S03]  /*7730*/  IADD3 R96, P1, R113, R17, RZ ;  /* 0x0000001171607210 */ /* 0x002fc60007f3e0ff */
[----:B0-----:R-:W4:Y:S04]  /*7740*/  LDL.LU R107, [R1+0xb0] ;  /* 0x0000b000016b7983 */ /* 0x001f280000300800 */
[----:B------:R0:W-:Y:S01]  /*7750*/  STL [R1+0x38c], R121 ;  /* 0x00038c7901007387 */ /* 0x0001e20000100800 */
[----:B------:R-:W-:-:S03]  /*7760*/  IMAD.X R97, R122, 0x1, R18, P1 ;  /* 0x000000017a617824 */ /* 0x000fc600008e0612 */
[----:B0-----:R-:W4:Y:S04]  /*7770*/  LDL.LU R121, [R1+0x14] ;  /* 0x0000140001797983 */ /* 0x001f280000300800 */
[----:B------:R0:W-:Y:S04]  /*7780*/  STL [R1+0x390], R118 ;  /* 0x0003907601007387 */ /* 0x0001e80000100800 */
[----:B0-----:R-:W4:Y:S04]  /*7790*/  LDL.LU R118, [R1+0x10] ;  /* 0x0000100001767983 */ /* 0x001f280000300800 */
[----:B------:R0:W-:Y:S04]  /*77a0*/  STL [R1+0x394], R113 ;  /* 0x0003947101007387 */ /* 0x0001e80000100800 */
[----:B0-----:R-:W4:Y:S04]  /*77b0*/  LDL.LU R113, [R1+0xac] ;  /* 0x0000ac0001717983 */ /* 0x001f280000300800 */
[----:B------:R0:W-:Y:S04]  /*77c0*/  STL [R1+0x398], R122 ;  /* 0x0003987a01007387 */ /* 0x0001e80000100800 */
[----:B0-----:R-:W4:Y:S04]  /*77d0*/  LDL R122, [R1+0x138] ;  /* 0x00013800017a7983 */ /* 0x001f280000100800 */
[----:B------:R0:W-:Y:S02]  /*77e0*/  STS.U16 [R22+UR12+0x7c00], R99 ;  /* 0x007c006316007988 */ /* 0x0001e4000800040c */
[----:B0-----:R-:W-:-:S06]  /*77f0*/  PRMT R99, RZ, 0x7610, R99 ;  /* 0x00007610ff637816 */ /* 0x001fcc0000000063 */
[----:B------:R4:W4:Y:S04]  /*7800*/  @!P0 LDG.E.U16 R99, desc[UR14][R96.64] ;  /* 0x0000000e60638981 */ /* 0x000928000c1e1500 */
[----:B--2---:R0:W-:Y:S02]  /*7810*/  STS.U16 [R22+UR12+0x8000], R106 ;  /* 0x0080006a16007988 */ /* 0x0041e4000800040c */
[----:B0-----:R-:W-:Y:S02]  /*7820*/  PRMT R106, RZ, 0x7610, R106 ;  /* 0x00007610ff6a7816 */ /* 0x001fe4000000006a */
[----:B---3--:R0:W-:Y:S02]  /*7830*/  STS.U16 [R22+UR12+0x8400], R105 ;  /* 0x0084006916007988 */ /* 0x0081e4000800040c */
[----:B0-----:R-:W-:-:S02]  /*7840*/  PRMT R105, RZ, 0x7610, R105 ;  /* 0x00007610ff697816 */ /* 0x001fc40000000069 */
[----:B----4-:R-:W-:-:S05]  /*7850*/  IADD3 R96, P1, R95, R17, RZ ;  /* 0x000000115f607210 */ /* 0x010fca0007f3e0ff */
[----:B------:R-:W-:-:S05]  /*7860*/  IMAD.X R97, R15, 0x1, R18, P1 ;  /* 0x000000010f617824 */ /* 0x000fca00008e0612 */
[----:B------:R0:W2:Y:S02]  /*7870*/  @!P0 LDG.E.U16 R106, desc[UR14][R96.64] ;  /* 0x0000000e606a8981 */ /* 0x0000a4000c1e1500 */
[----:B0-----:R-:W-:-:S05]  /*7880*/  IADD3 R96, P1, R110, R17, RZ ;  /* 0x000000116e607210 */ /* 0x001fca0007f3e0ff */
[----:B------:R-:W-:-:S05]  /*7890*/  IMAD.X R97, R94, 0x1, R18, P1 ;  /* 0x000000015e617824 */ /* 0x000fca00008e0612 */
[----:B------:R0:W3:Y:S04]  /*78a0*/  @!P0 LDG.E.U16 R105, desc[UR14][R96.64] ;  /* 0x0000000e60698981 */ /* 0x0000e8000c1e1500 */
[----:B------:R1:W-:Y:S01]  /*78b0*/  STS.U16 [R22+UR12+0x8800], R104 ;  /* 0x0088006816007988 */ /* 0x0003e2000800040c */
[----:B0-----:R-:W-:Y:S02]  /*78c0*/  IADD3 R96, P1, R114, R17, RZ ;  /* 0x0000001172607210 */ /* 0x001fe40007f3e0ff */
[----:B-1----:R-:W-:-:S03]  /*78d0*/  PRMT R104, RZ, 0x7610, R104 ;  /* 0x00007610ff687816 */ /* 0x002fc60000000068 */
[----:B------:R-:W-:Y:S01]  /*78e0*/  IMAD.X R97, R119, 0x1, R18, P1 ;  /* 0x0000000177617824 */ /* 0x000fe200008e0612 */
        /* <DEDUP_REMOVED lines=15> */
[----:B------:R-:W-:Y:S04]  /*79e0*/  STL [R1+0x39c], R95 ;  /* 0x00039c5f01007387 */ /* 0x000fe80000100800 */
[----:B------:R0:W4:Y:S04]  /*79f0*/  @!P0 LDG.E.U16 R101, desc[UR14][R96.64] ;  /* 0x0000000e60658981 */ /* 0x000128000c1e1500 */
[----:B------:R-:W-:Y:S04]  /*7a00*/  STL [R1+0x3a0], R15 ;  /* 0x0003a00f01007387 */ /* 0x000fe80000100800 */
[----:B------:R-:W-:Y:S01]  /*7a10*/  STL [R1+0x3a4], R110 ;  /* 0x0003a46e01007387 */ /* 0x000fe20000100800 */
[----:B0-----:R-:W-:-:S03]  /*7a20*/  IADD3 R96, P1, R120, R17, RZ ;  /* 0x0000001178607210 */ /* 0x001fc60007f3e0ff */
[----:B------:R-:W-:Y:S04]  /*7a30*/  STL [R1+0x3a8], R94 ;  /* 0x0003a85e01007387 */ /* 0x000fe80000100800 */
[----:B------:R0:W-:Y:S01]  /*7a40*/  STS.U16 [R22+UR12+0x9800], R100 ;  /* 0x0098006416007988 */ /* 0x0001e2000800040c */
[----:B------:R-:W-:-:S03]  /*7a50*/  IMAD.X R97, R13, 0x1, R18, P1 ;  /* 0x000000010d617824 */ /* 0x000fc600008e0612 */
[----:B------:R-:W-:Y:S04]  /*7a60*/  STL [R1+0x3ac], R114 ;  /* 0x0003ac7201007387 */ /* 0x000fe80000100800 */
[----:B------:R1:W-:Y:S01]  /*7a70*/  STL [R1+0x3b0], R119 ;  /* 0x0003b07701007387 */ /* 0x0003e20000100800 */
[----:B0-----:R-:W-:-:S06]  /*7a80*/  PRMT R100, RZ, 0x7610, R100 ;  /* 0x00007610ff647816 */ /* 0x001fcc0000000064 */
[----:B------:R0:W4:Y:S04]  /*7a90*/  @!P0 LDG.E.U16 R100, desc[UR14][R96.64] ;  /* 0x0000000e60648981 */ /* 0x000128000c1e1500 */
[----:B-1----:R-:W4:Y:S04]  /*7aa0*/  LDL.LU R119, [R1] ;  /* 0x0000000001777983 */ /* 0x002f280000300800 */
[----:B------:R-:W4:Y:S04]  /*7ab0*/  LDL.LU R114, [R1+0xa4] ;  /* 0x0000a40001727983 */ /* 0x000f280000300800 */
[----:B------:R-:W4:Y:S01]  /*7ac0*/  LDL.LU R94, [R1+0xa8] ;  /* 0x0000a800015e7983 */ /* 0x000f220000300800 */
[----:B0-----:R-:W-:-:S03]  /*7ad0*/  IADD3 R96, P1, R122, R17, RZ ;  /* 0x000000117a607210 */ /* 0x001fc60007f3e0ff */
[----:B------:R-:W4:Y:S04]  /*7ae0*/  LDL.LU R110, [R1+0x134] ;  /* 0x00013400016e7983 */ /* 0x000f280000300800 */
[----:B------:R-:W4:Y:S04]  /*7af0*/  LDL.LU R15, [R1+0x4] ;  /* 0x00000400010f7983 */ /* 0x000f280000300800 */
[----:B------:R-:W4:Y:S04]  /*7b00*/  LDL.LU R95, [R1+0x8] ;  /* 0x00000800015f7983 */ /* 0x000f280000300800 */
[----:B------:R-:W4:Y:S01]  /*7b10*/  LDL.LU R122, [R1+0xc] ;  /* 0x00000c00017a7983 */ /* 0x000f220000300800 */
[----:B------:R-:W-:-:S03]  /*7b20*/  IMAD.X R97, R111, 0x1, R18, P1 ;  /* 0x000000016f617824 */ /* 0x000fc600008e0612 */
[----:B------:R0:W-:Y:S02]  /*7b30*/  STS.U16 [R22+UR12+0x9c00], R99 ;  /* 0x009c006316007988 */ /* 0x0001e4000800040c */
[----:B0-----:R-:W-:-:S06]  /*7b40*/  PRMT R99, RZ, 0x7610, R99 ;  /* 0x00007610ff637816 */ /* 0x001fcc0000000063 */
[----:B------:R0:W4:Y:S02]  /*7b50*/  @!P0 LDG.E.U16 R99, desc[UR14][R96.64] ;  /* 0x0000000e60638981 */ /* 0x000124000c1e1500 */
[----:B0-----:R-:W-:-:S05]  /*7b60*/  IADD3 R96, P1, R107, R17, RZ ;  /* 0x000000116b607210 */ /* 0x001fca0007f3e0ff */
[----:B------:R-:W-:Y:S01]  /*7b70*/  IMAD.X R97, R121, 0x1, R18, P1 ;  /* 0x0000000179617824 */ /* 0x000fe200008e0612 */
[----:B--2---:R0:W-:Y:S02]  /*7b80*/  STS.U16 [R22+UR12+0xa000], R106 ;  /* 0x00a0006a16007988 */ /* 0x0041e4000800040c */
[----:B0-----:R-:W-:-:S06]  /*7b90*/  PRMT R106, RZ, 0x7610, R106 ;  /* 0x00007610ff6a7816 */ /* 0x001fcc000000006a */
[----:B------:R0:W2:Y:S04]  /*7ba0*/  @!P0 LDG.E.U16 R106, desc[UR14][R96.64] ;  /* 0x0000000e606a8981 */ /* 0x0000a8000c1e1500 */
[----:B---3--:R1:W-:Y:S01]  /*7bb0*/  STS.U16 [R22+UR12+0xa400], R105 ;  /* 0x00a4006916007988 */ /* 0x0083e2000800040c */
[----:B0-----:R-:W-:Y:S02]  /*7bc0*/  IADD3 R96, P1, R118, R17, RZ ;  /* 0x0000001176607210 */ /* 0x001fe40007f3e0ff */
[----:B-1----:R-:W-:-:S03]  /*7bd0*/  PRMT R105, RZ, 0x7610, R105 ;  /* 0x00007610ff697816 */ /* 0x002fc60000000069 */
[----:B------:R-:W-:-:S05]  /*7be0*/  IMAD.X R97, R12, 0x1, R18, P1 ;  /* 0x000000010c617824 */ /* 0x000fca00008e0612 */
[----:B------:R0:W3:Y:S04]  /*7bf0*/  @!P0 LDG.E.U16 R105, desc[UR14][R96.64] ;  /* 0x0000000e60698981 */ /* 0x0000e8000c1e1500 */
[----:B----4-:R1:W-:Y:S01]  /*7c00*/  STS.U16 [R22+UR12+0xa800], R104 ;  /* 0x00a8006816007988 */ /* 0x0103e2000800040c */
[----:B0-----:R-:W-:Y:S02]  /*7c10*/  IADD3 R96, P1, R113, R17, RZ ;  /* 0x0000001171607210 */ /* 0x001fe40007f3e0ff */
[----:B-1----:R-:W-:Y:S01]  /*7c20*/  PRMT R104, RZ, 0x7610, R104 ;  /* 0x00007610ff687816 */ /* 0x002fe20000000068 */
[----:B------:R0:W-:Y:S02]  /*7c30*/  STS.U16 [R22+UR12+0xac00], R103 ;  /* 0x00ac006716007988 */ /* 0x0001e4000800040c */
[----:B0-----:R-:W-:-:S02]  /*7c40*/  PRMT R103, RZ, 0x7610, R103 ;  /* 0x00007610ff677816 */ /* 0x001fc40000000067 */
[----:B------:R0:W-:Y:S02]  /*7c50*/  STS.U16 [R22+UR12+0xb000], R102 ;  /* 0x00b0006616007988 */ /* 0x0001e4000800040c */
[----:B0-----:R-:W-:Y:S02]  /*7c60*/  PRMT R102, RZ, 0x7610, R102 ;  /* 0x00007610ff667816 */ /* 0x001fe40000000066 */
[----:B------:R0:W-:Y:S02]  /*7c70*/  STS.U16 [R22+UR12+0xb400], R101 ;  /* 0x00b4006516007988 */ /* 0x0001e4000800040c */
[----:B0-----:R-:W-:Y:S01]  /*7c80*/  PRMT R101, RZ, 0x7610, R101 ;  /* 0x00007610ff657816 */ /* 0x001fe20000000065 */
[----:B------:R-:W-:-:S05]  /*7c90*/  IMAD.X R97, R122, 0x1, R18, P1 ;  /* 0x000000017a617824 */ /* 0x000fca00008e0612 */
[----:B------:R0:W4:Y:S02]  /*7ca0*/  @!P0 LDG.E.U16 R104, desc[UR14][R96.64] ;  /* 0x0000000e60688981 */ /* 0x000124000c1e1500 */
[----:B0-----:R-:W-:-:S05]  /*7cb0*/  IADD3 R96, P1, R95, R17, RZ ;  /* 0x000000115f607210 */ /* 0x001fca0007f3e0ff */
[----:B------:R-:W-:-:S05]  /*7cc0*/  IMAD.X R97, R7, 0x1, R18, P1 ;  /* 0x0000000107617824 */ /* 0x000fca00008e0612 */
[----:B------:R0:W4:Y:S02]  /*7cd0*/  @!P0 LDG.E.U16 R103, desc[UR14][R96.64] ;  /* 0x0000000e60678981 */ /* 0x000124000c1e1500 */
[----:B0-----:R-:W-:-:S05]  /*7ce0*/  IADD3 R96, P1, R15, R17, RZ ;  /* 0x000000110f607210 */ /* 0x001fca0007f3e0ff */
[----:B------:R-:W-:-:S05]  /*7cf0*/  IMAD.X R97, R11, 0x1, R18, P1 ;  /* 0x000000010b617824 */ /* 0x000fca00008e0612 */
[----:B------:R0:W4:Y:S02]  /*7d00*/  @!P0 LDG.E.U16 R102, desc[UR14][R96.64] ;  /* 0x0000000e60668981 */ /* 0x000124000c1e1500 */
[----:B0-----:R-:W-:-:S05]  /*7d10*/  IADD3 R96, P1, R110, R17, RZ ;  /* 0x000000116e607210 */ /* 0x001fca0007f3e0ff */
[----:B------:R-:W-:Y:S01]  /*7d20*/  IMAD.X R97, R94, 0x1, R18, P1 ;  /* 0x000000015e617824 */ /* 0x000fe200008e0612 */
[----:B------:R0:W-:Y:S04]  /*7d30*/  STS.U16 [R22+UR12+0xb800], R100 ;  /* 0x00b8006416007988 */ /* 0x0001e8000800040c */
[----:B------:R1:W4:Y:S01]  /*7d40*/  @!P0 LDG.E.U16 R101, desc[UR14][R96.64] ;  /* 0x0000000e60658981 */ /* 0x000322000c1e1500 */
[----:B0-----:R-:W-:Y:S02]  /*7d50*/  PRMT R100, RZ, 0x7610, R100 ;  /* 0x00007610ff647816 */ /* 0x001fe40000000064 */
[----:B-1----:R-:W-:-:S05]  /*7d60*/  IADD3 R96, P1, R114, R17, RZ ;  /* 0x0000001172607210 */ /* 0x002fca0007f3e0ff */
[----:B------:R-:W-:-:S05]  /*7d70*/  IMAD.X R97, R119, 0x1, R18, P1 ;  /* 0x0000000177617824 */ /* 0x000fca00008e0612 */
[----:B------:R0:W4:Y:S04]  /*7d80*/  @!P0 LDG.E.U16 R100, desc[UR14][R96.64] ;  /* 0x0000000e60648981 */ /* 0x000128000c1e1500 */
[----:B------:R1:W-:Y:S04]  /*7d90*/  STS.U16 [R22+UR12+0xdc00], R108 ;  /* 0x00dc006c16007988 */ /* 0x0003e8000800040c */
[----:B------:R-:W4:Y:S01]  /*7da0*/  LDL.LU R97, [R1+0x174] ;  /* 0x0001740001617983 */ /* 0x000f220000300800 */
[----:B0-----:R-:W-:-:S03]  /*7db0*/  IMAD.MOV.U32 R96, RZ, RZ, R9 ;  /* 0x000000ffff607224 */ /* 0x001fc600078e0009 */
[----:B------:R-:W4:Y:S01]  /*7dc0*/  LDL.LU R9, [R1+0x3d0] ;  /* 0x0003d00001097983 */ /* 0x000f220000300800 */
[----:B-1----:R-:W-:-:S03]  /*7dd0*/  IMAD.MOV.U32 R108, RZ, RZ, R116 ;  /* 0x000000ffff6c7224 */ /* 0x002fc600078e0074 */
[----:B------:R0:W-:Y:S04]  /*7de0*/  STS.U16 [R22+UR12+0xe000], R98 ;  /* 0x00e0006216007988 */ /* 0x0001e8000800040c */
[----:B------:R-:W4:Y:S04]  /*7df0*/  LDL.LU R116, [R1+0x3cc] ;  /* 0x0003cc0001747983 */ /* 0x000f280000300800 */
[----:B------:R1:W-:Y:S01]  /*7e00*/  STS.U16 [R22+UR12+0xe400], R93 ;  /* 0x00e4005d16007988 */ /* 0x0003e2000800040c */
[----:B0-----:R-:W-:-:S03]  /*7e10*/  IMAD.MOV.U32 R98, RZ, RZ, R6 ;  /* 0x000000ffff627224 */ /* 0x001fc600078e0006 */
[----:B------:R-:W4:Y:S04]  /*7e20*/  LDL.LU R6, [R1+0x3c8] ;  /* 0x0003c80001067983 */ /* 0x000f280000300800 */
[----:B------:R0:W-:Y:S01]  /*7e30*/  STS.U16 [R22+UR12+0xe800], R92 ;  /* 0x00e8005c16007988 */ /* 0x0001e2000800040c */
[----:B-1----:R-:W-:-:S03]  /*7e40*/  IMAD.MOV.U32 R93, RZ, RZ, R125 ;  /* 0x000000ffff5d7224 */ /* 0x002fc600078e007d */
[----:B------:R-:W4:Y:S04]  /*7e50*/  LDL.LU R125, [R1+0x3c4] ;  /* 0x0003c400017d7983 */ /* 0x000f280000300800 */
[----:B------:R1:W-:Y:S01]  /*7e60*/  STS.U16 [R22+UR12+0xec00], R91 ;  /* 0x00ec005b16007988 */ /* 0x0003e2000800040c */
[----:B0-----:R-:W-:-:S03]  /*7e70*/  IMAD.MOV.U32 R92, RZ, RZ, R5 ;  /* 0x000000ffff5c7224 */ /* 0x001fc600078e0005 */
[----:B------:R-:W4:Y:S01]  /*7e80*/  LDL.LU R5, [R1+0x3c0] ;  /* 0x0003c00001057983 */ /* 0x000f220000300800 */
[----:B-1----:R-:W-:-:S03]  /*7e90*/  IMAD.MOV.U32 R91, RZ, RZ, R3 ;  /* 0x000000ffff5b7224 */ /* 0x002fc600078e0003 */
[----:B------:R-:W4:Y:S04]  /*7ea0*/  LDL.LU R3, [R1+0x3bc] ;  /* 0x0003bc0001037983 */ /* 0x000f280000300800 */
[----:B---3--:R0:W-:Y:S04]  /*7eb0*/  STS.U16 [R22+UR12+0xc400], R105 ;  /* 0x00c4006916007988 */ /* 0x0081e8000800040c */
[----:B0-----:R-:W3:Y:S04]  /*7ec0*/  LDL.LU R105, [R1+0xa0] ;  /* 0x0000a00001697983 */ /* 0x001ee80000300800 */
[----:B------:R0:W-:Y:S02]  /*7ed0*/  STS.U16 [R22+UR12+0xf000], R90 ;  /* 0x00f0005a16007988 */ /* 0x0001e4000800040c */
[----:B0-----:R-:W-:-:S02]  /*7ee0*/  IMAD.MOV.U32 R90, RZ, RZ, R16 ;  /* 0x000000ffff5a7224 */ /* 0x001fc400078e0010 */
[----:B------:R-:W0:Y:S01]  /*7ef0*/  LDC R16, c[0x0][0x23c] ;  /* 0x00008f00ff107b82 */ /* 0x000e220000000800 */
[----:B------:R1:W-:Y:S04]  /*7f00*/  STS.U16 [R22+UR12+0xf400], R89 ;  /* 0x00f4005916007988 */ /* 0x0003e8000800040c */
[----:B------:R2:W-:Y:S01]  /*7f10*/  STS.U16 [R22+UR12+0xf800], R88 ;  /* 0x00f8005816007988 */ /* 0x0005e2000800040c */
[----:B-1----:R-:W-:-:S03]  /*7f20*/  IMAD.MOV.U32 R89, RZ, RZ, R10 ;  /* 0x000000ffff597224 */ /* 0x002fc600078e000a */
[----:B--2---:R1:W-:Y:S01]  /*7f30*/  STS.U16 [R22+UR12+0xc000], R106 ;  /* 0x00c0006a16007988 */ /* 0x0043e2000800040c */
[----:B------:R-:W-:-:S03]  /*7f40*/  IMAD.MOV.U32 R88, RZ, RZ, R21 ;  /* 0x000000ffff587224 */ /* 0x000fc600078e0015 */
[----:B------:R-:W2:Y:S01]  /*7f50*/  LDL.LU R10, [R1+0x3b8] ;  /* 0x0003b800010a7983 */ /* 0x000ea20000300800 */
[----:B0-----:R-:W-:-:S04]  /*7f60*/  IMAD.SHL.U32 R16, R16, 0x40, RZ ;  /* 0x0000004010107824 */ /* 0x001fc800078e00ff */
[----:B------:R-:W-:-:S04]  /*7f70*/  IMAD.WIDE R88, R16, 0x2, R88 ;  /* 0x0000000210587825 */ /* 0x000fc800078e0258 */
[----:B-1----:R-:W-:Y:S01]  /*7f80*/  IMAD.MOV.U32 R106, RZ, RZ, R91 ;  /* 0x000000ffff6a7224 */ /* 0x002fe200078e005b */
[----:B------:R-:W-:Y:S01]  /*7f90*/  STL [R1+0x98], R89 ;  /* 0x0000985901007387 */ /* 0x000fe20000100800 */
[----:B------:R-:W-:-:S03]  /*7fa0*/  IMAD.MOV.U32 R91, RZ, RZ, R8 ;  /* 0x000000ffff5b7224 */ /* 0x000fc600078e0008 */
[----:B------:R-:W2:Y:S04]  /*7fb0*/  LDL.LU R8, [R1+0x3b4] ;  /* 0x0003b40001087983 */ /* 0x000ea80000300800 */
[----:B------:R0:W-:Y:S02]  /*7fc0*/  STS.U16 [R22+UR12+0xbc00], R99 ;  /* 0x00bc006316007988 */ /* 0x0001e4000800040c */
[----:B0-----:R-:W-:Y:S02]  /*7fd0*/  IMAD.MOV.U32 R99, RZ, RZ, R90 ;  /* 0x000000ffff637224 */ /* 0x001fe400078e005a */
[----:B----4-:R-:W-:-:S04]  /*7fe0*/  IMAD.MOV.U32 R90, RZ, RZ, R9 ;  /* 0x000000ffff5a7224 */ /* 0x010fc800078e0009 */
[----:B------:R-:W-:-:S04]  /*7ff0*/  IMAD.WIDE R90, R16, 0x2, R90 ;  /* 0x00000002105a7825 */ /* 0x000fc800078e025a */
[----:B------:R-:W-:Y:S01]  /*8000*/  IMAD.MOV.U32 R9, RZ, RZ, R90 ;  /* 0x000000ffff097224 */ /* 0x000fe200078e005a */
[----:B------:R3:W-:Y:S01]  /*8010*/  STL [R1+0x9c], R91 ;  /* 0x00009c5b01007387 */ /* 0x0007e20000100800 */
[----:B------:R-:W-:Y:S02]  /*8020*/  IMAD.MOV.U32 R90, RZ, RZ, R3 ;  /* 0x000000ffff5a7224 */ /* 0x000fe400078e0003 */
[----:B---3--:R-:W-:Y:S02]  /*8030*/  IMAD.MOV.U32 R91, RZ, RZ, R105 ;  /* 0x000000ffff5b7224 */ /* 0x008fe400078e0069 */
[----:B------:R-:W-:-:S05]  /*8040*/  IMAD.WIDE R90, R16, 0x2, R90 ;  /* 0x00000002105a7825 */ /* 0x000fca00078e025a */
[----:B------:R-:W-:Y:S04]  /*8050*/  STL [R1+0xa0], R91 ;  /* 0x0000a05b01007387 */ /* 0x000fe80000100800 */
[----:B------:R-:W3:Y:S04]  /*8060*/  LDL.LU R105, [R1+0x138] ;  /* 0x0001380001697983 */ /* 0x000ee80000300800 */
[----:B------:R0:W-:Y:S04]  /*8070*/  STS.U16 [R22+UR12+0xfc00], R23 ;  /* 0x00fc001716007988 */ /* 0x0001e8000800040c */
[----:B------:R-:W-:Y:S04]  /*8080*/  STS.U16 [R22+UR12+0xc800], R104 ;  /* 0x00c8006816007988 */ /* 0x000fe8000800040c */
[----:B------:R-:W-:Y:S01]  /*8090*/  STS.U16 [R22+UR12+0xcc00], R103 ;  /* 0x00cc006716007988 */ /* 0x000fe2000800040c */
[----:B0-----:R-:W-:-:S03]  /*80a0*/  IMAD.MOV.U32 R23, RZ, RZ, R123 ;  /* 0x000000ffff177224 */ /* 0x001fc600078e007b */
[----:B------:R-:W-:Y:S04]  /*80b0*/  STS.U16 [R22+UR12+0xd000], R102 ;  /* 0x00d0006616007988 */ /* 0x000fe8000800040c */
[----:B------:R-:W-:Y:S04]  /*80c0*/  STS.U16 [R22+UR12+0xd400], R101 ;  /* 0x00d4006516007988 */ /* 0x000fe8000800040c */
[----:B------:R0:W-:Y:S01]  /*80d0*/  STS.U16 [R22+UR12+0xd800], R100 ;  /* 0x00d8006416007988 */ /* 0x0001e2000800040c */
[----:B------:R-:W-:Y:S02]  /*80e0*/  IMAD.MOV.U32 R21, RZ, RZ, R88 ;  /* 0x000000ffff157224 */ /* 0x000fe400078e0058 */
[----:B0-----:R-:W-:Y:S01]  /*80f0*/  IMAD.MOV.U32 R22, RZ, RZ, R20 ;  /* 0x000000ffff167224 */ /* 0x001fe200078e0014 */
[----:B------:R0:W-:Y:S06]  /*8100*/  MEMBAR.ALL.CTA ;  /* 0x0000000000007992 */ /* 0x0001ec0000008000 */
[----:B0-----:R-:W0:Y:S01]  /*8110*/  FENCE.VIEW.ASYNC.S ;  /* 0x00000000000073c6 */ /* 0x001e220000000000 */
[----:B------:R-:W-:-:S04]  /*8120*/  IMAD.WIDE R22, R16, 0x2, R22 ;  /* 0x0000000210167825 */ /* 0x000fc800078e0216 */
[----:B------:R-:W-:Y:S02]  /*8130*/  IMAD.MOV.U32 R20, RZ, RZ, R22 ;  /* 0x000000ffff147224 */ /* 0x000fe400078e0016 */
[----:B------:R-:W-:Y:S02]  /*8140*/  IMAD.MOV.U32 R123, RZ, RZ, R23 ;  /* 0x000000ffff7b7224 */ /* 0x000fe400078e0017 */
[----:B------:R-:W-:Y:S02]  /*8150*/  IMAD.MOV.U32 R22, RZ, RZ, R4 ;  /* 0x000000ffff167224 */ /* 0x000fe400078e0004 */
[----:B------:R-:W-:Y:S02]  /*8160*/  IMAD.MOV.U32 R23, RZ, RZ, R115 ;  /* 0x000000ffff177224 */ /* 0x000fe400078e0073 */
[----:B------:R-:W-:Y:S02]  /*8170*/  IMAD.MOV.U32 R88, RZ, RZ, R2 ;  /* 0x000000ffff587224 */ /* 0x000fe400078e0002 */
[----:B------:R-:W-:-:S02]  /*8180*/  IMAD.MOV.U32 R89, RZ, RZ, R124 ;  /* 0x000000ffff597224 */ /* 0x000fc400078e007c */
[----:B------:R-:W-:-:S04]  /*8190*/  IMAD.WIDE R22, R16, 0x2, R22 ;  /* 0x0000000210167825 */ /* 0x000fc800078e0216 */
[----:B------:R-:W-:Y:S01]  /*81a0*/  IMAD.WIDE R88, R16, 0x2, R88 ;  /* 0x0000000210587825 */ /* 0x000fe200078e0258 */
[----:B0-----:R-:W-:Y:S03]  /*81b0*/  BAR.SYNC.DEFER_BLOCKING 0x0 ;  /* 0x0000000000007b1d */ /* 0x001fe60000010000 */
[----:B------:R-:W-:Y:S02]  /*81c0*/  IMAD.MOV.U32 R4, RZ, RZ, R22 ;  /* 0x000000ffff047224 */ /* 0x000fe400078e0016 */
[----:B------:R-:W-:Y:S02]  /*81d0*/  IMAD.MOV.U32 R115, RZ, RZ, R23 ;  /* 0x000000ffff737224 */ /* 0x000fe400078e0017 */
[----:B------:R-:W-:Y:S02]  /*81e0*/  IMAD.MOV.U32 R22, RZ, RZ, R6 ;  /* 0x000000ffff167224 */ /* 0x000fe400078e0006 */
[----:B------:R-:W-:-:S02]  /*81f0*/  IMAD.MOV.U32 R23, RZ, RZ, R116 ;  /* 0x000000ffff177224 */ /* 0x000fc400078e0074 */
[----:B------:R-:W-:Y:S02]  /*8200*/  IMAD.MOV.U32 R2, RZ, RZ, R88 ;  /* 0x000000ffff027224 */ /* 0x000fe400078e0058 */
[----:B------:R-:W-:Y:S02]  /*8210*/  IMAD.MOV.U32 R124, RZ, RZ, R89 ;  /* 0x000000ffff7c7224 */ /* 0x000fe400078e0059 */
[----:B------:R-:W-:Y:S02]  /*8220*/  IMAD.MOV.U32 R88, RZ, RZ, R5 ;  /* 0x000000ffff587224 */ /* 0x000fe400078e0005 */
[----:B------:R-:W-:Y:S02]  /*8230*/  IMAD.MOV.U32 R89, RZ, RZ, R125 ;  /* 0x000000ffff597224 */ /* 0x000fe400078e007d */
[----:B------:R-:W-:-:S04]  /*8240*/  IMAD.WIDE R22, R16, 0x2, R22 ;  /* 0x0000000210167825 */ /* 0x000fc800078e0216 */
[----:B------:R-:W-:-:S04]  /*8250*/  IMAD.WIDE R88, R16, 0x2, R88 ;  /* 0x0000000210587825 */ /* 0x000fc800078e0258 */
[----:B------:R-:W-:Y:S02]  /*8260*/  IMAD.MOV.U32 R6, RZ, RZ, R22 ;  /* 0x000000ffff067224 */ /* 0x000fe400078e0016 */
[----:B------:R-:W-:Y:S02]  /*8270*/  IMAD.MOV.U32 R116, RZ, RZ, R23 ;  /* 0x000000ffff747224 */ /* 0x000fe400078e0017 */
[----:B------:R-:W-:Y:S02]  /*8280*/  IMAD.MOV.U32 R22, RZ, RZ, R114 ;  /* 0x000000ffff167224 */ /* 0x000fe400078e0072 */
[----:B------:R-:W-:Y:S02]  /*8290*/  IMAD.MOV.U32 R23, RZ, RZ, R119 ;  /* 0x000000ffff177224 */ /* 0x000fe400078e0077 */
[----:B------:R-:W-:Y:S01]  /*82a0*/  IMAD.MOV.U32 R5, RZ, RZ, R88 ;  /* 0x000000ffff057224 */ /* 0x000fe200078e0058 */
[----:B------:R-:W4:Y:S01]  /*82b0*/  LDL.LU R119, [R1+0x3b0] ;  /* 0x0003b00001777983 */ /* 0x000f220000300800 */
[----:B------:R-:W-:-:S02]  /*82c0*/  IMAD.MOV.U32 R125, RZ, RZ, R89 ;  /* 0x000000ffff7d7224 */ /* 0x000fc400078e0059 */
[----:B------:R-:W-:Y:S01]  /*82d0*/  IMAD.MOV.U32 R3, RZ, RZ, R90 ;  /* 0x000000ffff037224 */ /* 0x000fe200078e005a */
[----:B------:R-:W4:Y:S01]  /*82e0*/  LDL.LU R114, [R1+0x3ac] ;  /* 0x0003ac0001727983 */ /* 0x000f220000300800 */
[----:B------:R-:W-:Y:S02]  /*82f0*/  IMAD.MOV.U32 R88, RZ, RZ, R110 ;  /* 0x000000ffff587224 */ /* 0x000fe400078e006e */
[----:B------:R-:W-:Y:S02]  /*8300*/  IMAD.MOV.U32 R89, RZ, RZ, R94 ;  /* 0x000000ffff597224 */ /* 0x000fe400078e005e */
[----:B--2---:R-:W-:Y:S01]  /*8310*/  IMAD.MOV.U32 R90, RZ, RZ, R8 ;  /* 0x000000ffff5a7224 */ /* 0x004fe200078e0008 */
[----:B------:R-:W2:Y:S01]  /*8320*/  LDL.LU R94, [R1+0x3a8] ;  /* 0x0003a800015e7983 */ /* 0x000ea20000300800 */
[----:B------:R-:W-:Y:S02]  /*8330*/  IMAD.MOV.U32 R91, RZ, RZ, R10 ;  /* 0x000000ffff5b7224 */ /* 0x000fe400078e000a */
[C---:B------:R-:W-:Y:S01]  /*8340*/  IMAD.WIDE R22, R16.reuse, 0x2, R22 ;  /* 0x0000000210167825 */ /* 0x040fe200078e0216 */
[----:B------:R-:W2:Y:S03]  /*8350*/  LDL.LU R110, [R1+0x3a4] ;  /* 0x0003a400016e7983 */ /* 0x000ea60000300800 */
[C---:B------:R-:W-:Y:S01]  /*8360*/  IMAD.WIDE R88, R16.reuse, 0x2, R88 ;  /* 0x0000000210587825 */ /* 0x040fe200078e0258 */
[----:B------:R0:W-:Y:S03]  /*8370*/  STL [R1+0xa4], R22 ;  /* 0x0000a41601007387 */ /* 0x0001e60000100800 */
[----:B------:R-:W-:Y:S01]  /*8380*/  IMAD.WIDE R90, R16, 0x2, R90 ;  /* 0x00000002105a7825 */ /* 0x000fe200078e025a */
[----:B------:R1:W-:Y:S03]  /*8390*/  STL [R1], R23 ;  /* 0x0000001701007387 */ /* 0x0003e60000100800 */
[----:B------:R-:W-:Y:S01]  /*83a0*/  IMAD.MOV.U32 R8, RZ, RZ, R90 ;  /* 0x000000ffff087224 */ /* 0x000fe200078e005a */
[----:B------:R1:W-:Y:S01]  /*83b0*/  STL [R1+0x134], R88 ;  /* 0x0001345801007387 */ /* 0x0003e20000100800 */
[----:B------:R-:W-:-:S02]  /*83c0*/  IMAD.MOV.U32 R10, RZ, RZ, R91 ;  /* 0x000000ffff0a7224 */ /* 0x000fc400078e005b */
[----:B------:R-:W-:Y:S01]  /*83d0*/  IMAD.MOV.U32 R90, RZ, RZ, R15 ;  /* 0x000000ffff5a7224 */ /* 0x000fe200078e000f */
[----:B------:R1:W-:Y:S01]  /*83e0*/  STL [R1+0xa8], R89 ;  /* 0x0000a85901007387 */ /* 0x0003e20000100800 */
[----:B------:R-:W-:Y:S02]  /*83f0*/  IMAD.MOV.U32 R91, RZ, RZ, R11 ;  /* 0x000000ffff5b7224 */ /* 0x000fe400078e000b */
[----:B0-----:R-:W-:Y:S01]  /*8400*/  IMAD.MOV.U32 R22, RZ, RZ, R113 ;  /* 0x000000ffff167224 */ /* 0x001fe200078e0071 */
[----:B------:R-:W2:Y:S01]  /*8410*/  LDL.LU R15, [R1+0x3a0] ;  /* 0x0003a000010f7983 */ /* 0x000ea20000300800 */
[----:B-1----:R-:W-:Y:S02]  /*8420*/  IMAD.MOV.U32 R23, RZ, RZ, R122 ;  /* 0x000000ffff177224 */ /* 0x002fe400078e007a */
[----:B------:R-:W-:Y:S02]  /*8430*/  IMAD.MOV.U32 R88, RZ, RZ, R95 ;  /* 0x000000ffff587224 */ /* 0x000fe400078e005f */
[----:B------:R-:W-:Y:S01]  /*8440*/  IMAD.MOV.U32 R89, RZ, RZ, R7 ;  /* 0x000000ffff597224 */ /* 0x000fe200078e0007 */
[----:B------:R-:W2:Y:S01]  /*8450*/  LDL.LU R95, [R1+0x39c] ;  /* 0x00039c00015f7983 */ /* 0x000ea20000300800 */
[----:B------:R-:W-:-:S03]  /*8460*/  IMAD.WIDE R90, R16, 0x2, R90 ;  /* 0x00000002105a7825 */ /* 0x000fc600078e025a */
[----:B------:R-:W2:Y:S01]  /*8470*/  LDL.LU R122, [R1+0x398] ;  /* 0x00039800017a7983 */ /* 0x000ea20000300800 */
[----:B------:R-:W-:-:S03]  /*8480*/  IMAD.WIDE R88, R16, 0x2, R88 ;  /* 0x0000000210587825 */ /* 0x000fc600078e0258 */
[----:B------:R-:W2:Y:S01]  /*8490*/  LDL.LU R113, [R1+0x394] ;  /* 0x0003940001717983 */ /* 0x000ea20000300800 */
[----:B------:R-:W-:-:S03]  /*84a0*/  IMAD.WIDE R22, R16, 0x2, R22 ;  /* 0x0000000210167825 */ /* 0x000fc600078e0216 */
[----:B------:R0:W-:Y:S01]  /*84b0*/  STL [R1+0x4], R90 ;  /* 0x0000045a01007387 */ /* 0x0001e20000100800 */
[----:B------:R-:W-:-:S03]  /*84c0*/  IMAD.MOV.U32 R11, RZ, RZ, R91 ;  /* 0x000000ffff0b7224 */ /* 0x000fc600078e005b */
[----:B------:R-:W-:Y:S01]  /*84d0*/  STL [R1+0x8], R88 ;  /* 0x0000085801007387 */ /* 0x000fe20000100800 */
[----:B------:R-:W-:-:S03]  /*84e0*/  IMAD.MOV.U32 R7, RZ, RZ, R89 ;  /* 0x000000ffff077224 */ /* 0x000fc600078e0059 */
[----:B------:R1:W-:Y:S04]  /*84f0*/  STL [R1+0xac], R22 ;  /* 0x0000ac1601007387 */ /* 0x0003e80000100800 */
[----:B------:R1:W-:Y:S01]  /*8500*/  STL [R1+0xc], R23 ;  /* 0x00000c1701007387 */ /* 0x0003e20000100800 */
[----:B0-----:R-:W-:Y:S02]  /*8510*/  IMAD.MOV.U32 R90, RZ, RZ, R118 ;  /* 0x000000ffff5a7224 */ /* 0x001fe400078e0076 */
[----:B------:R-:W-:Y:S01]  /*8520*/  IMAD.MOV.U32 R91, RZ, RZ, R12 ;  /* 0x000000ffff5b7224 */ /* 0x000fe200078e000c */
[----:B------:R-:W2:Y:S01]  /*8530*/  LDL.LU R118, [R1+0x390] ;  /* 0x0003900001767983 */ /* 0x000ea20000300800 */
[----:B------:R-:W-:Y:S02]  /*8540*/  IMAD.MOV.U32 R89, RZ, RZ, R111 ;  /* 0x000000ffff597224 */ /* 0x000fe400078e006f */
[----:B-1----:R-:W-:-:S02]  /*8550*/  IMAD.MOV.U32 R22, RZ, RZ, R107 ;  /* 0x000000ffff167224 */ /* 0x002fc400078e006b */
[----:B------:R-:W-:Y:S02]  /*8560*/  IMAD.MOV.U32 R23, RZ, RZ, R121 ;  /* 0x000000ffff177224 */ /* 0x000fe400078e0079 */
[----:B------:R-:W2:Y:S01]  /*8570*/  LDL.LU R121, [R1+0x38c] ;  /* 0x00038c0001797983 */ /* 0x000ea20000300800 */
[----:B------:R-:W-:-:S03]  /*8580*/  IMAD.WIDE R90, R16, 0x2, R90 ;  /* 0x00000002105a7825 */ /* 0x000fc600078e025a */
[----:B------:R-:W2:Y:S01]  /*8590*/  LDL.LU R107, [R1+0x388] ;  /* 0x00038800016b7983 */ /* 0x000ea20000300800 */
[----:B------:R-:W-:-:S03]  /*85a0*/  IMAD.WIDE R22, R16, 0x2, R22 ;  /* 0x0000000210167825 */ /* 0x000fc600078e0216 */
[----:B------:R-:W2:Y:S04]  /*85b0*/  LDL.LU R111, [R1+0x384] ;  /* 0x00038400016f7983 */ /* 0x000ea80000300800 */
[----:B------:R0:W-:Y:S04]  /*85c0*/  STL [R1+0x10], R90 ;  /* 0x0000105a01007387 */ /* 0x0001e80000100800 */
[----:B------:R-:W-:Y:S04]  /*85d0*/  STL [R1+0xb0], R22 ;  /* 0x0000b01601007387 */ /* 0x000fe80000100800 */
[----:B------:R1:W-:Y:S01]  /*85e0*/  STL [R1+0x14], R23 ;  /* 0x0000141701007387 */ /* 0x0003e20000100800 */
[----:B0-----:R-:W-:-:S02]  /*85f0*/  IMAD.MOV.U32 R90, RZ, RZ, R120 ;  /* 0x000000ffff5a7224 */ /* 0x001fc400078e0078 */
[----:B-1----:R-:W-:Y:S02]  /*8600*/  IMAD.MOV.U32 R23, RZ, RZ, R19 ;  /* 0x000000ffff177224 */ /* 0x002fe400078e0013 */
[----:B---3--:R-:W-:-:S04]  /*8610*/  IMAD.MOV.U32 R88, RZ, RZ, R105 ;  /* 0x000000ffff587224 */ /* 0x008fc800078e0069 */
[----:B------:R-:W-:-:S05]  /*8620*/  IMAD.WIDE R88, R16, 0x2, R88 ;  /* 0x0000000210587825 */ /* 0x000fca00078e0258 */
[----:B------:R0:W-:Y:S04]  /*8630*/  STL [R1+0x138], R88 ;  /* 0x0001385801007387 */ /* 0x0001e80000100800 */
[----:B------:R1:W-:Y:S04]  /*8640*/  STL [R1+0xb4], R89 ;  /* 0x0000b45901007387 */ /* 0x0003e80000100800 */
[----:B------:R-:W3:Y:S04]  /*8650*/  LDL.LU R120, [R1+0x380] ;  /* 0x0003800001787983 */ /* 0x000ee80000300800 */
[----:B------:R-:W3:Y:S01]  /*8660*/  LDL.LU R19, [R1+0x37c] ;  /* 0x00037c0001137983 */ /* 0x000ee20000300800 */
[----:B------:R-:W-:-:S02]  /*8670*/  IMAD.MOV.U32 R12, RZ, RZ, R91 ;  /* 0x000000ffff0c7224 */ /* 0x000fc400078e005b */
[----:B------:R-:W-:Y:S02]  /*8680*/  IMAD.MOV.U32 R91, RZ, RZ, R13 ;  /* 0x000000ffff5b7224 */ /* 0x000fe400078e000d */
[----:B------:R-:W-:Y:S02]  /*8690*/  IMAD.MOV.U32 R22, RZ, RZ, R117 ;  /* 0x000000ffff167224 */ /* 0x000fe400078e0075 */
[----:B0-----:R-:W-:Y:S01]  /*86a0*/  IMAD.MOV.U32 R88, RZ, RZ, R0 ;  /* 0x000000ffff587224 */ /* 0x001fe200078e0000 */
[----:B------:R-:W3:Y:S01]  /*86b0*/  LDL.LU R117, [R1+0x378] ;  /* 0x0003780001757983 */ /* 0x000ee20000300800 */
[----:B-1----:R-:W-:Y:S02]  /*86c0*/  IMAD.MOV.U32 R89, RZ, RZ, R109 ;  /* 0x000000ffff597224 */ /* 0x002fe400078e006d */
[C---:B------:R-:W-:Y:S01]  /*86d0*/  IMAD.WIDE R90, R16.reuse, 0x2, R90 ;  /* 0x00000002105a7825 */ /* 0x040fe200078e025a */
[----:B------:R-:W3:Y:S03]  /*86e0*/  LDL.LU R109, [R1+0x374] ;  /* 0x00037400016d7983 */ /* 0x000ee60000300800 */
[C---:B------:R-:W-:Y:S01]  /*86f0*/  IMAD.WIDE R22, R16.reuse, 0x2, R22 ;  /* 0x0000000210167825 */ /* 0x040fe200078e0216 */
[----:B------:R-:W3:Y:S03]  /*8700*/  LDL.LU R0, [R1+0x370] ;  /* 0x0003700001007983 */ /* 0x000ee60000300800 */
[----:B------:R-:W-:Y:S01]  /*8710*/  IMAD.WIDE R88, R16, 0x2, R88 ;  /* 0x0000000210587825 */ /* 0x000fe200078e0258 */
[----:B------:R0:W-:Y:S04]  /*8720*/  STL [R1+0x18], R90 ;  /* 0x0000185a01007387 */ /* 0x0001e80000100800 */
[----:B------:R-:W-:Y:S04]  /*8730*/  STL [R1+0xb8], R22 ;  /* 0x0000b81601007387 */ /* 0x000fe80000100800 */
[----:B------:R4:W-:Y:S04]  /*8740*/  STL [R1+0x1c], R23 ;  /* 0x00001c1701007387 */ /* 0x0009e80000100800 */
[----:B------:R-:W-:Y:S04]  /*8750*/  STL [R1+0x13c], R88 ;  /* 0x00013c5801007387 */ /* 0x000fe80000100800 */
[----:B------:R2:W-:Y:S04]  /*8760*/  STL [R1+0xbc], R89 ;  /* 0x0000bc5901007387 */ /* 0x0005e80000100800 */
[----:B------:R-:W3:Y:S01]  /*8770*/  LDL.LU R105, [R1+0x34] ;  /* 0x0000340001697983 */ /* 0x000ee20000300800 */
[----:B------:R-:W-:-:S02]  /*8780*/  IMAD.MOV.U32 R13, RZ, RZ, R91 ;  /* 0x000000ffff0d7224 */ /* 0x000fc400078e005b */
[----:B0-----:R-:W-:Y:S02]  /*8790*/  IMAD.MOV.U32 R90, RZ, RZ, R112 ;  /* 0x000000ffff5a7224 */ /* 0x001fe400078e0070 */
[----:B------:R-:W-:Y:S01]  /*87a0*/  IMAD.MOV.U32 R91, RZ, RZ, R14 ;  /* 0x000000ffff5b7224 */ /* 0x000fe200078e000e */
[----:B------:R-:W3:Y:S01]  /*87b0*/  LDL.LU R112, [R1+0x36c] ;  /* 0x00036c0001707983 */ /* 0x000ee20000300800 */
[----:B------:R-:W-:-:S04]  /*87c0*/  IMAD.WIDE R90, R16, 0x2, R90 ;  /* 0x00000002105a7825 */ /* 0x000fc800078e025a */
[----:B------:R-:W-:Y:S02]  /*87d0*/  IMAD.MOV.U32 R14, RZ, RZ, R91 ;  /* 0x000000ffff0e7224 */ /* 0x000fe400078e005b */
[----:B----4-:R-:W-:Y:S02]  /*87e0*/  IMAD.MOV.U32 R23, RZ, RZ, R119 ;  /* 0x000000ffff177224 */ /* 0x010fe400078e0077 */
[----:B------:R-:W4:Y:S01]  /*87f0*/  LDL.LU R119, [R1+0x368] ;  /* 0x0003680001777983 */ /* 0x000f220000300800 */
[----:B------:R-:W-:-:S03]  /*8800*/  IMAD.MOV.U32 R22, RZ, RZ, R114 ;  /* 0x000000ffff167224 */ /* 0x000fc600078e0072 */
[----:B------:R-:W4:Y:S01]  /*8810*/  LDL.LU R114, [R1+0x364] ;  /* 0x0003640001727983 */ /* 0x000f220000300800 */
[----:B------:R-:W-:-:S04]  /*8820*/  IMAD.WIDE R22, R16, 0x2, R22 ;  /* 0x0000000210167825 */ /* 0x000fc800078e0216 */
[----:B--2---:R-:W-:Y:S02]  /*8830*/  IMAD.MOV.U32 R89, RZ, RZ, R94 ;  /* 0x000000ffff597224 */ /* 0x004fe400078e005e */
[----:B------:R-:W-:Y:S01]  /*8840*/  IMAD.MOV.U32 R88, RZ, RZ, R110 ;  /* 0x000000ffff587224 */ /* 0x000fe200078e006e */
[----:B------:R-:W2:Y:S03]  /*8850*/  LDL.LU R94, [R1+0x360] ;  /* 0x00036000015e7983 */ /* 0x000ea60000300800 */
[----:B------:R-:W-:Y:S01]  /*8860*/  IMAD.WIDE R88, R16, 0x2, R88 ;  /* 0x0000000210587825 */ /* 0x000fe200078e0258 */
[----:B------:R-:W2:Y:S04]  /*8870*/  LDL.LU R110, [R1+0x35c] ;  /* 0x00035c00016e7983 */ /* 0x000ea80000300800 */
[----:B------:R0:W-:Y:S04]  /*8880*/  STL [R1+0x20], R90 ;  /* 0x0000205a01007387 */ /* 0x0001e80000100800 */
[----:B------:R-:W-:Y:S04]  /*8890*/  STL [R1+0xc0], R22 ;  /* 0x0000c01601007387 */ /* 0x000fe80000100800 */
[----:B------:R1:W-:Y:S04]  /*88a0*/  STL [R1+0x24], R23 ;  /* 0x0000241701007387 */ /* 0x0003e80000100800 */
[----:B------:R-:W-:Y:S04]  /*88b0*/  STL [R1+0x140], R88 ;  /* 0x0001405801007387 */ /* 0x000fe80000100800 */
[----:B------:R1:W-:Y:S01]  /*88c0*/  STL [R1+0xc4], R89 ;  /* 0x0000c45901007387 */ /* 0x0003e20000100800 */
[----:B0-----:R-:W-:-:S03]  /*88d0*/  IMAD.MOV.U32 R90, RZ, RZ, R95 ;  /* 0x000000ffff5a7224 */ /* 0x001fc600078e005f */
[----:B------:R-:W2:Y:S01]  /*88e0*/  LDL.LU R95, [R1+0x358] ;  /* 0x00035800015f7983 */ /* 0x000ea20000300800 */
[----:B-1----:R-:W-:-:S03]  /*88f0*/  IMAD.MOV.U32 R23, RZ, RZ, R122 ;  /* 0x000000ffff177224 */ /* 0x002fc600078e007a */
[----:B------:R-:W2:Y:S01]  /*8900*/  LDL.LU R122, [R1+0x354] ;  /* 0x00035400017a7983 */ /* 0x000ea20000300800 */
[----:B------:R-:W-:Y:S02]  /*8910*/  IMAD.MOV.U32 R91, RZ, RZ, R15 ;  /* 0x000000ffff5b7224 */ /* 0x000fe400078e000f */
[----:B------:R-:W-:Y:S02]  /*8920*/  IMAD.MOV.U32 R22, RZ, RZ, R113 ;  /* 0x000000ffff167224 */ /* 0x000fe400078e0071 */
[----:B------:R-:W2:Y:S01]  /*8930*/  LDL.LU R113, [R1+0x350] ;  /* 0x0003500001717983 */ /* 0x000ea20000300800 */
[----:B------:R-:W-:-:S04]  /*8940*/  IMAD.WIDE R90, R16, 0x2, R90 ;  /* 0x00000002105a7825 */ /* 0x000fc800078e025a */
[----:B------:R-:W-:-:S04]  /*8950*/  IMAD.WIDE R22, R16, 0x2, R22 ;  /* 0x0000000210167825 */ /* 0x000fc800078e0216 */
[----:B------:R-:W-:Y:S02]  /*8960*/  IMAD.MOV.U32 R89, RZ, RZ, R118 ;  /* 0x000000ffff597224 */ /* 0x000fe400078e0076 */
[----:B------:R-:W2:Y:S01]  /*8970*/  LDL.LU R118, [R1+0x34c] ;  /* 0x00034c0001767983 */ /* 0x000ea20000300800 */
[----:B------:R-:W-:-:S03]  /*8980*/  IMAD.MOV.U32 R88, RZ, RZ, R121 ;  /* 0x000000ffff587224 */ /* 0x000fc600078e0079 */
[----:B------:R-:W2:Y:S01]  /*8990*/  LDL.LU R121, [R1+0x348] ;  /* 0x0003480001797983 */ /* 0x000ea20000300800 */
[----:B------:R-:W-:-:S03]  /*89a0*/  IMAD.WIDE R88, R16, 0x2, R88 ;  /* 0x0000000210587825 */ /* 0x000fc600078e0258 */
[----:B------:R0:W-:Y:S04]  /*89b0*/  STL [R1+0x28], R90 ;  /* 0x0000285a01007387 */ /* 0x0001e80000100800 */
[----:B------:R3:W-:Y:S04]  /*89c0*/  STL [R1+0xc8], R22 ;  /* 0x0000c81601007387 */ /* 0x0007e80000100800 */
[----:B------:R-:W-:Y:S04]  /*89d0*/  STL [R1+0x2c], R23 ;  /* 0x00002c1701007387 */ /* 0x000fe80000100800 */
[----:B------:R-:W-:Y:S01]  /*89e0*/  STL [R1+0x144], R88 ;  /* 0x0001445801007387 */ /* 0x000fe20000100800 */
[----:B0-----:R-:W-:-:S03]  /*89f0*/  IMAD.MOV.U32 R90, RZ, RZ, R111 ;  /* 0x000000ffff5a7224 */ /* 0x001fc600078e006f */
[----:B------:R0:W-:Y:S04]  /*8a00*/  STL [R1+0xcc], R89 ;  /* 0x0000cc5901007387 */ /* 0x0001e80000100800 */
[----:B------:R-:W2:Y:S01]  /*8a10*/  LDL.LU R111, [R1+0x344] ;  /* 0x00034400016f7983 */ /* 0x000ea20000300800 */
[----:B---3--:R-:W-:-:S03]  /*8a20*/  IMAD.MOV.U32 R22, RZ, RZ, R120 ;  /* 0x000000ffff167224 */ /* 0x008fc600078e0078 */
[----:B------:R-:W3:Y:S01]  /*8a30*/  LDL.LU R120, [R1+0x340] ;  /* 0x0003400001787983 */ /* 0x000ee20000300800 */
[----:B0-----:R-:W-:-:S03]  /*8a40*/  IMAD.MOV.U32 R89, RZ, RZ, R19 ;  /* 0x000000ffff597224 */ /* 0x001fc600078e0013 */
[----:B------:R-:W3:Y:S01]  /*8a50*/  LDL.LU R19, [R1+0x33c] ;  /* 0x00033c0001137983 */ /* 0x000ee20000300800 */
[----:B------:R-:W-:Y:S02]  /*8a60*/  IMAD.MOV.U32 R15, RZ, RZ, R91 ;  /* 0x000000ffff0f7224 */ /* 0x000fe400078e005b */
[----:B------:R-:W-:Y:S02]  /*8a70*/  IMAD.MOV.U32 R91, RZ, RZ, R107 ;  /* 0x000000ffff5b7224 */ /* 0x000fe400078e006b */
[----:B------:R-:W-:Y:S02]  /*8a80*/  IMAD.MOV.U32 R88, RZ, RZ, R117 ;  /* 0x000000ffff587224 */ /* 0x000fe400078e0075 */
[C---:B------:R-:W-:Y:S01]  /*8a90*/  IMAD.WIDE R90, R16.reuse, 0x2, R90 ;  /* 0x00000002105a7825 */ /* 0x040fe200078e025a */
[----:B------:R-:W3:Y:S03]  /*8aa0*/  LDL.LU R117, [R1+0x338] ;  /* 0x0003380001757983 */ /* 0x000ee60000300800 */
[----:B------:R-:W-:Y:S01]  /*8ab0*/  IMAD.WIDE R88, R16, 0x2, R88 ;  /* 0x0000000210587825 */ /* 0x000fe200078e0258 */
[----:B------:R0:W-:Y:S03]  /*8ac0*/  STL [R1+0x30], R90 ;  /* 0x0000305a01007387 */ /* 0x0001e60000100800 */
[----:B------:R-:W-:-:S02]  /*8ad0*/  IMAD.MOV.U32 R107, RZ, RZ, R91 ;  /* 0x000000ffff6b7224 */ /* 0x000fc400078e005b */
[----:B------:R-:W-:Y:S02]  /*8ae0*/  IMAD.MOV.U32 R23, RZ, RZ, R105 ;  /* 0x000000ffff177224 */ /* 0x000fe400078e0069 */
[----:B------:R-:W-:-:S05]  /*8af0*/  IMAD.WIDE R22, R16, 0x2, R22 ;  /* 0x0000000210167825 */ /* 0x000fca00078e0216 */
[----:B------:R-:W-:Y:S04]  /*8b00*/  STL [R1+0xd0], R22 ;  /* 0x0000d01601007387 */ /* 0x000fe80000100800 */
[----:B------:R1:W-:Y:S04]  /*8b10*/  STL [R1+0x34], R23 ;  /* 0x0000341701007387 */ /* 0x0003e80000100800 */
[----:B------:R-:W-:Y:S04]  /*8b20*/  STL [R1+0x148], R88 ;  /* 0x0001485801007387 */ /* 0x000fe80000100800 */
[----:B------:R4:W-:Y:S04]  /*8b30*/  STL [R1+0xd4], R89 ;  /* 0x0000d45901007387 */ /* 0x0009e80000100800 */
[----:B------:R-:W3:Y:S01]  /*8b40*/  LDL.LU R105, [R1+0x48] ;  /* 0x0000480001697983 */ /* 0x000ee20000300800 */
[----:B0-----:R-:W-:-:S02]  /*8b50*/  IMAD.MOV.U32 R90, RZ, RZ, R0 ;  /* 0x000000ffff5a7224 */ /* 0x001fc400078e0000 */
[----:B------:R-:W-:Y:S01]  /*8b60*/  IMAD.MOV.U32 R91, RZ, RZ, R109 ;  /* 0x000000ffff5b7224 */ /* 0x000fe200078e006d */
[----:B------:R-:W3:Y:S01]  /*8b70*/  LDL.LU R0, [R1+0x334] ;  /* 0x0003340001007983 */ /* 0x000ee20000300800 */
[----:B-1----:R-:W-:Y:S02]  /*8b80*/  IMAD.MOV.U32 R23, RZ, RZ, R112 ;  /* 0x000000ffff177224 */ /* 0x002fe400078e0070 */
[----:B------:R-:W-:Y:S01]  /*8b90*/  IMAD.WIDE R90, R16, 0x2, R90 ;  /* 0x00000002105a7825 */ /* 0x000fe200078e025a */
[----:B------:R-:W3:Y:S03]  /*8ba0*/  LDL.LU R112, [R1+0x330] ;  /* 0x0003300001707983 */ /* 0x000ee60000300800 */
[----:B----4-:R-:W-:Y:S02]  /*8bb0*/  IMAD.MOV.U32 R22, RZ, RZ, R119 ;  /* 0x000000ffff167224 */ /* 0x010fe400078e0077 */
[----:B------:R-:W4:Y:S01]  /*8bc0*/  LDL.LU R119, [R1+0x32c] ;  /* 0x00032c0001777983 */ /* 0x000f220000300800 */
[----:B------:R-:W-:-:S02]  /*8bd0*/  IMAD.MOV.U32 R89, RZ, RZ, R114 ;  /* 0x000000ffff597224 */ /* 0x000fc400078e0072 */
[C---:B------:R-:W-:Y:S01]  /*8be0*/  IMAD.WIDE R22, R16.reuse, 0x2, R22 ;  /* 0x0000000210167825 */ /* 0x040fe200078e0216 */
[----:B------:R-:W4:Y:S03]  /*8bf0*/  LDL.LU R114, [R1+0x328] ;  /* 0x0003280001727983 */ /* 0x000f260000300800 */
[----:B--2---:R-:W-:Y:S02]  /*8c00*/  IMAD.MOV.U32 R88, RZ, RZ, R94 ;  /* 0x000000ffff587224 */ /* 0x004fe400078e005e */
[----:B------:R-:W2:Y:S02]  /*8c10*/  LDL.LU R94, [R1+0x324] ;  /* 0x00032400015e7983 */ /* 0x000ea40000300800 */
[----:B------:R-:W-:Y:S02]  /*8c20*/  IMAD.WIDE R88, R16, 0x2, R88 ;  /* 0x0000000210587825 */ /* 0x000fe400078e0258 */
        /* <DEDUP_REMOVED lines=20> */
[----:B------:R-:W-:Y:S04]  /*8d70*/  STL [R1+0x40], R90 ;  /* 0x0000405a01007387 */ /* 0x000fe80000100800 */
[----:B------:R-:W-:Y:S04]  /*8d80*/  STL [R1+0xe0], R22 ;  /* 0x0000e01601007387 */ /* 0x000fe80000100800 */
[----:B------:R3:W-:Y:S04]  /*8d90*/  STL [R1+0x44], R23 ;  /* 0x0000441701007387 */ /* 0x0007e80000100800 */
[----:B------:R-:W-:Y:S04]  /*8da0*/  STL [R1+0x150], R88 ;  /* 0x0001505801007387 */ /* 0x000fe80000100800 */
[----:B------:R0:W-:Y:S01]  /*8db0*/  STL [R1+0xe4], R89 ;  /* 0x0000e45901007387 */ /* 0x0001e20000100800 */
[----:B---3--:R-:W-:-:S03]  /*8dc0*/  IMAD.MOV.U32 R23, RZ, RZ, R120 ;  /* 0x000000ffff177224 */ /* 0x008fc600078e0078 */
[----:B------:R-:W3:Y:S01]  /*8dd0*/  LDL.LU R120, [R1+0x30c] ;  /* 0x00030c0001787983 */ /* 0x000ee20000300800 */
[----:B------:R-:W-:-:S03]  /*8de0*/  IMAD.MOV.U32 R22, RZ, RZ, R19 ;  /* 0x000000ffff167224 */ /* 0x000fc600078e0013 */
[----:B------:R-:W3:Y:S01]  /*8df0*/  LDL.LU R19, [R1+0x308] ;  /* 0x0003080001137983 */ /* 0x000ee20000300800 */
[----:B------:R-:W-:Y:S02]  /*8e00*/  IMAD.MOV.U32 R110, RZ, RZ, R91 ;  /* 0x000000ffff6e7224 */ /* 0x000fe400078e005b */
[----:B------:R-:W-:Y:S02]  /*8e10*/  IMAD.MOV.U32 R91, RZ, RZ, R111 ;  /* 0x000000ffff5b7224 */ /* 0x000fe400078e006f */
[----:B0-----:R-:W-:Y:S02]  /*8e20*/  IMAD.MOV.U32 R89, RZ, RZ, R117 ;  /* 0x000000ffff597224 */ /* 0x001fe400078e0075 */
[----:B------:R-:W3:Y:S01]  /*8e30*/  LDL.LU R117, [R1+0x304] ;  /* 0x0003040001757983 */ /* 0x000ee20000300800 */
[----:B------:R-:W-:-:S04]  /*8e40*/  IMAD.WIDE R22, R16, 0x2, R22 ;  /* 0x0000000210167825 */ /* 0x000fc800078e0216 */
[----:B------:R-:W-:-:S04]  /*8e50*/  IMAD.MOV.U32 R90, RZ, RZ, R105 ;  /* 0x000000ffff5a7224 */ /* 0x000fc800078e0069 */
[----:B------:R-:W-:-:S04]  /*8e60*/  IMAD.WIDE R90, R16, 0x2, R90 ;  /* 0x00000002105a7825 */ /* 0x000fc800078e025a */
[----:B------:R-:W-:Y:S02]  /*8e70*/  IMAD.MOV.U32 R88, RZ, RZ, R0 ;  /* 0x000000ffff587224 */ /* 0x000fe400078e0000 */
[----:B------:R-:W3:Y:S04]  /*8e80*/  LDL.LU R0, [R1+0x300] ;  /* 0x0003000001007983 */ /* 0x000ee80000300800 */
[----:B------:R4:W-:Y:S04]  /*8e90*/  STL [R1+0x48], R90 ;  /* 0x0000485a01007387 */ /* 0x0009e80000100800 */
[----:B------:R-:W3:Y:S01]  /*8ea0*/  LDL.LU R105, [R1+0xf4] ;  /* 0x0000f40001697983 */ /* 0x000ee20000300800 */
[----:B------:R-:W-:-:S03]  /*8eb0*/  IMAD.WIDE R88, R16, 0x2, R88 ;  /* 0x0000000210587825 */ /* 0x000fc600078e0258 */
[----:B------:R-:W-:Y:S01]  /*8ec0*/  STL [R1+0xe8], R22 ;  /* 0x0000e81601007387 */ /* 0x000fe20000100800 */
[----:B------:R-:W-:-:S03]  /*8ed0*/  IMAD.MOV.U32 R111, RZ, RZ, R91 ;  /* 0x000000ffff6f7224 */ /* 0x000fc600078e005b */
[----:B------:R-:W-:Y:S01]  /*8ee0*/  STL [R1+0x4c], R23 ;  /* 0x00004c1701007387 */ /* 0x000fe20000100800 */
[----:B----4-:R-:W-:Y:S02]  /*8ef0*/  IMAD.MOV.U32 R90, RZ, RZ, R119 ;  /* 0x000000ffff5a7224 */ /* 0x010fe400078e0077 */
[----:B------:R-:W-:Y:S01]  /*8f00*/  IMAD.MOV.U32 R91, RZ, RZ, R112 ;  /* 0x000000ffff5b7224 */ /* 0x000fe200078e0070 */
[----:B------:R2:W-:Y:S04]  /*8f10*/  STL [R1+0xec], R88 ;  /* 0x0000ec5801007387 */ /* 0x0005e80000100800 */
[----:B------:R0:W-:Y:S01]  /*8f20*/  STL [R1+0x50], R89 ;  /* 0x0000505901007387 */ /* 0x0001e20000100800 */
[----:B------:R-:W-:-:S03]  /*8f30*/  IMAD.WIDE R90, R16, 0x2, R90 ;  /* 0x00000002105a7825 */ /* 0x000fc600078e025a */
[----:B------:R-:W4:Y:S01]  /*8f40*/  LDL.LU R119, [R1+0x2fc] ;  /* 0x0002fc0001777983 */ /* 0x000f220000300800 */
[----:B--2---:R-:W-:Y:S02]  /*8f50*/  IMAD.MOV.U32 R88, RZ, RZ, R94 ;  /* 0x000000ffff587224 */ /* 0x004fe400078e005e */
[----:B0-----:R-:W-:Y:S01]  /*8f60*/  IMAD.MOV.U32 R89, RZ, RZ, R114 ;  /* 0x000000ffff597224 */ /* 0x001fe200078e0072 */
[----:B------:R-:W2:Y:S01]  /*8f70*/  LDL.LU R94, [R1+0x2f8] ;  /* 0x0002f800015e7983 */ /* 0x000ea20000300800 */
[----:B------:R-:W-:-:S04]  /*8f80*/  IMAD.WIDE R88, R16, 0x2, R88 ;  /* 0x0000000210587825 */ /* 0x000fc800078e0258 */
[----:B------:R-:W-:Y:S02]  /*8f90*/  IMAD.MOV.U32 R23, RZ, RZ, R95 ;  /* 0x000000ffff177224 */ /* 0x000fe400078e005f */
[----:B------:R-:W4:Y:S01]  /*8fa0*/  LDL.LU R95, [R1+0x2f4] ;  /* 0x0002f400015f7983 */ /* 0x000f220000300800 */
[----:B------:R-:W-:-:S03]  /*8fb0*/  IMAD.MOV.U32 R22, RZ, RZ, R122 ;  /* 0x000000ffff167224 */ /* 0x000fc600078e007a */
[----:B------:R-:W4:Y:S01]  /*8fc0*/  LDL.LU R122, [R1+0x2f0] ;  /* 0x0002f000017a7983 */ /* 0x000f220000300800 */
[----:B------:R-:W-:-:S03]  /*8fd0*/  IMAD.WIDE R22, R16, 0x2, R22 ;  /* 0x0000000210167825 */ /* 0x000fc600078e0216 */
[----:B------:R0:W-:Y:S04]  /*8fe0*/  STL [R1+0x54], R90 ;  /* 0x0000545a01007387 */ /* 0x0001e80000100800 */
[----:B------:R-:W-:Y:S04]  /*8ff0*/  STL [R1+0x58], R88 ;  /* 0x0000585801007387 */ /* 0x000fe80000100800 */
[----:B------:R-:W-:Y:S04]  /*9000*/  STL [R1+0x154], R22 ;  /* 0x0001541601007387 */ /* 0x000fe80000100800 */
[----:B------:R1:W-:Y:S04]  /*9010*/  STL [R1+0xf0], R23 ;  /* 0x0000f01701007387 */ /* 0x0003e80000100800 */
[----:B------:R-:W4:Y:S01]  /*9020*/  LDL.LU R104, [R1+0x70] ;  /* 0x0000700001687983 */ /* 0x000f220000300800 */
[----:B0-----:R-:W-:-:S03]  /*9030*/  IMAD.MOV.U32 R90, RZ, RZ, R118 ;  /* 0x000000ffff5a7224 */ /* 0x001fc600078e0076 */
[----:B------:R-:W4:Y:S01]  /*9040*/  LDL.LU R118, [R1+0x2ec] ;  /* 0x0002ec0001767983 */ /* 0x000f220000300800 */
[----:B-1----:R-:W-:-:S03]  /*9050*/  IMAD.MOV.U32 R23, RZ, RZ, R121 ;  /* 0x000000ffff177224 */ /* 0x002fc600078e0079 */
[----:B------:R-:W4:Y:S01]  /*9060*/  LDL.LU R121, [R1+0x2e8] ;  /* 0x0002e80001797983 */ /* 0x000f220000300800 */
[----:B------:R-:W-:Y:S02]  /*9070*/  IMAD.MOV.U32 R114, RZ, RZ, R89 ;  /* 0x000000ffff727224 */ /* 0x000fe400078e0059 */
[----:B---3--:R-:W-:Y:S02]  /*9080*/  IMAD.MOV.U32 R89, RZ, RZ, R120 ;  /* 0x000000ffff597224 */ /* 0x008fe400078e0078 */
[----:B------:R-:W3:Y:S01]  /*9090*/  LDL.LU R120, [R1+0x2e4] ;  /* 0x0002e40001787983 */ /* 0x000ee20000300800 */
[----:B------:R-:W-:-:S03]  /*90a0*/  IMAD.MOV.U32 R88, RZ, RZ, R19 ;  /* 0x000000ffff587224 */ /* 0x000fc600078e0013 */
[----:B------:R-:W3:Y:S01]  /*90b0*/  LDL.LU R19, [R1+0x2e0] ;  /* 0x0002e00001137983 */ /* 0x000ee20000300800 */
[----:B------:R-:W-:Y:S02]  /*90c0*/  IMAD.MOV.U32 R112, RZ, RZ, R91 ;  /* 0x000000ffff707224 */ /* 0x000fe400078e005b */
[----:B------:R-:W-:Y:S02]  /*90d0*/  IMAD.MOV.U32 R91, RZ, RZ, R113 ;  /* 0x000000ffff5b7224 */ /* 0x000fe400078e0071 */
[----:B------:R-:W-:-:S04]  /*90e0*/  IMAD.WIDE R90, R16, 0x2, R90 ;  /* 0x00000002105a7825 */ /* 0x000fc800078e025a */
[----:B------:R-:W-:Y:S01]  /*90f0*/  IMAD.WIDE R88, R16, 0x2, R88 ;  /* 0x0000000210587825 */ /* 0x000fe200078e0258 */
[----:B------:R-:W-:Y:S03]  /*9100*/  STL [R1+0x5c], R90 ;  /* 0x00005c5a01007387 */ /* 0x000fe60000100800 */
[----:B------:R-:W-:Y:S02]  /*9110*/  IMAD.MOV.U32 R113, RZ, RZ, R91 ;  /* 0x000000ffff717224 */ /* 0x000fe400078e005b */
[----:B------:R-:W-:-:S04]  /*9120*/  IMAD.MOV.U32 R22, RZ, RZ, R105 ;  /* 0x000000ffff167224 */ /* 0x000fc800078e0069 */
[----:B------:R-:W-:-:S05]  /*9130*/  IMAD.WIDE R22, R16, 0x2, R22 ;  /* 0x0000000210167825 */ /* 0x000fca00078e0216 */
[----:B------:R0:W-:Y:S04]  /*9140*/  STL [R1+0xf4], R22 ;  /* 0x0000f41601007387 */ /* 0x0001e80000100800 */
[----:B------:R1:W-:Y:S04]  /*9150*/  STL [R1+0x60], R23 ;  /* 0x0000601701007387 */ /* 0x0003e80000100800 */
[----:B------:R2:W-:Y:S04]  /*9160*/  STL [R1+0x158], R88 ;  /* 0x0001585801007387 */ /* 0x0005e80000100800 */
[----:B------:R4:W-:Y:S01]  /*9170*/  STL [R1+0xf8], R89 ;  /* 0x0000f85901007387 */ /* 0x0009e20000100800 */
[----:B0-----:R-:W-:-:S02]  /*9180*/  IMAD.MOV.U32 R22, RZ, RZ, R0 ;  /* 0x000000ffff167224 */ /* 0x001fc400078e0000 */
[----:B-1----:R-:W-:Y:S01]  /*9190*/  IMAD.MOV.U32 R23, RZ, RZ, R117 ;  /* 0x000000ffff177224 */ /* 0x002fe200078e0075 */
[----:B------:R-:W3:Y:S01]  /*91a0*/  LDL.LU R105, [R1+0x164] ;  /* 0x0001640001697983 */ /* 0x000ee20000300800 */
[----:B--2---:R-:W-:-:S03]  /*91b0*/  IMAD.MOV.U32 R88, RZ, RZ, R94 ;  /* 0x000000ffff587224 */ /* 0x004fc600078e005e */
[----:B------:R-:W2:Y:S01]  /*91c0*/  LDL.LU R0, [R1+0x2dc] ;  /* 0x0002dc0001007983 */ /* 0x000ea20000300800 */
[----:B----4-:R-:W-:Y:S02]  /*91d0*/  IMAD.MOV.U32 R89, RZ, RZ, R119 ;  /* 0x000000ffff597224 */ /* 0x010fe400078e0077 */
[C---:B------:R-:W-:Y:S01]  /*91e0*/  IMAD.WIDE R22, R16.reuse, 0x2, R22 ;  /* 0x0000000210167825 */ /* 0x040fe200078e0216 */
[----:B------:R-:W4:Y:S03]  /*91f0*/  LDL.LU R119, [R1+0x2d8] ;  /* 0x0002d80001777983 */ /* 0x000f260000300800 */
[----:B------:R-:W-:Y:S01]  /*9200*/  IMAD.MOV.U32 R91, RZ, RZ, R95 ;  /* 0x000000ffff5b7224 */ /* 0x000fe200078e005f */
[----:B------:R-:W4:Y:S01]  /*9210*/  LDL.LU R94, [R1+0x2d4] ;  /* 0x0002d400015e7983 */ /* 0x000f220000300800 */
[----:B------:R-:W-:-:S03]  /*9220*/  IMAD.WIDE R88, R16, 0x2, R88 ;  /* 0x0000000210587825 */ /* 0x000fc600078e0258 */
[----:B------:R-:W4:Y:S01]  /*9230*/  LDL.LU R95, [R1+0x2d0] ;  /* 0x0002d000015f7983 */ /* 0x000f220000300800 */
[----:B------:R-:W-:-:S03]  /*9240*/  IMAD.MOV.U32 R90, RZ, RZ, R122 ;  /* 0x000000ffff5a7224 */ /* 0x000fc600078e007a */
[----:B------:R-:W4:Y:S01]  /*9250*/  LDL.LU R122, [R1+0x2cc] ;  /* 0x0002cc00017a7983 */ /* 0x000f220000300800 */
[----:B------:R-:W-:-:S03]  /*9260*/  IMAD.WIDE R90, R16, 0x2, R90 ;  /* 0x00000002105a7825 */ /* 0x000fc600078e025a */
[----:B------:R0:W-:Y:S04]  /*9270*/  STL [R1+0x64], R22 ;  /* 0x0000641601007387 */ /* 0x0001e80000100800 */
[----:B------:R3:W-:Y:S04]  /*9280*/  STL [R1+0xfc], R88 ;  /* 0x0000fc5801007387 */ /* 0x0007e80000100800 */
[----:B------:R-:W-:Y:S04]  /*9290*/  STL [R1+0x68], R89 ;  /* 0x0000685901007387 */ /* 0x000fe80000100800 */
[----:B------:R-:W-:Y:S04]  /*92a0*/  STL [R1+0x15c], R90 ;  /* 0x00015c5a01007387 */ /* 0x000fe80000100800 */
[----:B------:R1:W-:Y:S01]  /*92b0*/  STL [R1+0x100], R91 ;  /* 0x0001005b01007387 */ /* 0x0003e20000100800 */
[----:B0-----:R-:W-:-:S03]  /*92c0*/  IMAD.MOV.U32 R22, RZ, RZ, R121 ;  /* 0x000000ffff167224 */ /* 0x001fc600078e0079 */
[----:B------:R-:W4:Y:S01]  /*92d0*/  LDL.LU R121, [R1+0x2c8] ;  /* 0x0002c80001797983 */ /* 0x000f220000300800 */
[----:B---3--:R-:W-:-:S03]  /*92e0*/  IMAD.MOV.U32 R88, RZ, RZ, R120 ;  /* 0x000000ffff587224 */ /* 0x008fc600078e0078 */
[----:B------:R-:W3:Y:S01]  /*92f0*/  LDL.LU R120, [R1+0x2c4] ;  /* 0x0002c40001787983 */ /* 0x000ee20000300800 */
[----:B-1----:R-:W-:-:S03]  /*9300*/  IMAD.MOV.U32 R91, RZ, RZ, R19 ;  /* 0x000000ffff5b7224 */ /* 0x002fc600078e0013 */
[----:B------:R-:W3:Y:S01]  /*9310*/  LDL.LU R19, [R1+0x2c0] ;  /* 0x0002c00001137983 */ /* 0x000ee20000300800 */
[----:B------:R-:W-:Y:S02]  /*9320*/  IMAD.MOV.U32 R117, RZ, RZ, R23 ;  /* 0x000000ffff757224 */ /* 0x000fe400078e0017 */
[----:B------:R-:W-:Y:S02]  /*9330*/  IMAD.MOV.U32 R23, RZ, RZ, R118 ;  /* 0x000000ffff177224 */ /* 0x000fe400078e0076 */
[----:B------:R-:W-:Y:S02]  /*9340*/  IMAD.MOV.U32 R89, RZ, RZ, R104 ;  /* 0x000000ffff597224 */ /* 0x000fe400078e0068 */
[----:B------:R-:W-:-:S04]  /*9350*/  IMAD.WIDE R22, R16, 0x2, R22 ;  /* 0x0000000210167825 */ /* 0x000fc800078e0216 */
[----:B------:R-:W-:-:S04]  /*9360*/  IMAD.WIDE R88, R16, 0x2, R88 ;  /* 0x0000000210587825 */ /* 0x000fc800078e0258 */
[----:B------:R-:W-:Y:S02]  /*9370*/  IMAD.MOV.U32 R118, RZ, RZ, R23 ;  /* 0x000000ffff767224 */ /* 0x000fe400078e0017 */
[----:B--2---:R-:W-:Y:S02]  /*9380*/  IMAD.MOV.U32 R90, RZ, RZ, R0 ;  /* 0x000000ffff5a7224 */ /* 0x004fe400078e0000 */
[----:B------:R-:W2:Y:S02]  /*9390*/  LDL.LU R0, [R1+0x2bc] ;  /* 0x0002bc0001007983 */ /* 0x000ea40000300800 */
[----:B------:R-:W-:Y:S02]  /*93a0*/  IMAD.WIDE R90, R16, 0x2, R90 ;  /* 0x00000002105a7825 */ /* 0x000fe400078e025a */
[----:B------:R4:W-:Y:S04]  /*93b0*/  STL [R1+0x6c], R22 ;  /* 0x00006c1601007387 */ /* 0x0009e80000100800 */
[----:B------:R0:W-:Y:S04]  /*93c0*/  STL [R1+0x104], R88 ;  /* 0x0001045801007387 */ /* 0x0001e80000100800 */
[----:B------:R1:W-:Y:S04]  /*93d0*/  STL [R1+0x70], R89 ;  /* 0x0000705901007387 */ /* 0x0003e80000100800 */
[----:B------:R1:W-:Y:S01]  /*93e0*/  STL [R1+0x160], R90 ;  /* 0x0001605a01007387 */ /* 0x0003e20000100800 */
[----:B----4-:R-:W-:-:S02]  /*93f0*/  IMAD.MOV.U32 R22, RZ, RZ, R94 ;  /* 0x000000ffff167224 */ /* 0x010fc400078e005e */
[----:B------:R-:W-:Y:S01]  /*9400*/  IMAD.MOV.U32 R23, RZ, RZ, R119 ;  /* 0x000000ffff177224 */ /* 0x000fe200078e0077 */
[----:B------:R4:W-:Y:S01]  /*9410*/  STL [R1+0x108], R91 ;  /* 0x0001085b01007387 */ /* 0x0009e20000100800 */
[----:B0-----:R-:W-:Y:S02]  /*9420*/  IMAD.MOV.U32 R88, RZ, RZ, R122 ;  /* 0x000000ffff587224 */ /* 0x001fe400078e007a */
[----:B-1----:R-:W-:Y:S01]  /*9430*/  IMAD.MOV.U32 R89, RZ, RZ, R95 ;  /* 0x000000ffff597224 */ /* 0x002fe200078e005f */
[----:B------:R-:W2:Y:S01]  /*9440*/  LDL.LU R94, [R1+0x2b8] ;  /* 0x0002b800015e7983 */ /* 0x000ea20000300800 */
[----:B------:R-:W-:-:S03]  /*9450*/  IMAD.WIDE R22, R16, 0x2, R22 ;  /* 0x0000000210167825 */ /* 0x000fc600078e0216 */
[----:B------:R-:W2:Y:S01]  /*9460*/  LDL.LU R95, [R1+0x2b4] ;  /* 0x0002b400015f7983 */ /* 0x000ea20000300800 */
[----:B------:R-:W-:Y:S02]  /*9470*/  IMAD.MOV.U32 R90, RZ, RZ, R105 ;  /* 0x000000ffff5a7224 */ /* 0x000fe400078e0069 */
[C---:B------:R-:W-:Y:S01]  /*9480*/  IMAD.WIDE R88, R16.reuse, 0x2, R88 ;  /* 0x0000000210587825 */ /* 0x040fe200078e0258 */
[----:B------:R-:W2:Y:S03]  /*9490*/  LDL.LU R122, [R1+0x2b0] ;  /* 0x0002b000017a7983 */ /* 0x000ea60000300800 */
[----:B----4-:R-:W-:Y:S02]  /*94a0*/  IMAD.MOV.U32 R91, RZ, RZ, R121 ;  /* 0x000000ffff5b7224 */ /* 0x010fe400078e0079 */
[----:B------:R-:W4:Y:S01]  /*94b0*/  LDL.LU R121, [R1+0x2ac] ;  /* 0x0002ac0001797983 */ /* 0x000f220000300800 */
[----:B------:R-:W-:-:S03]  /*94c0*/  IMAD.WIDE R90, R16, 0x2, R90 ;  /* 0x00000002105a7825 */ /* 0x000fc600078e025a */
[----:B------:R3:W-:Y:S04]  /*94d0*/  STL [R1+0x74], R22 ;  /* 0x0000741601007387 */ /* 0x0007e80000100800 */
[----:B------:R-:W-:Y:S04]  /*94e0*/  STL [R1+0x10c], R88 ;  /* 0x00010c5801007387 */ /* 0x000fe80000100800 */
[----:B------:R2:W-:Y:S04]  /*94f0*/  STL [R1+0x78], R89 ;  /* 0x0000785901007387 */ /* 0x0005e80000100800 */
[----:B------:R-:W-:Y:S04]  /*9500*/  STL [R1+0x164], R90 ;  /* 0x0001645a01007387 */ /* 0x000fe80000100800 */
[----:B------:R0:W-:Y:S01]  /*9510*/  STL [R1+0x110], R91 ;  /* 0x0001105b01007387 */ /* 0x0001e20000100800 */
[----:B---3--:R-:W-:-:S03]  /*9520*/  IMAD.MOV.U32 R22, RZ, RZ, R19 ;  /* 0x000000ffff167224 */ /* 0x008fc600078e0013 */
[----:B------:R-:W3:Y:S01]  /*9530*/  LDL.LU R19, [R1+0x2a8] ;  /* 0x0002a80001137983 */ /* 0x000ee20000300800 */
[----:B------:R-:W-:Y:S02]  /*9540*/  IMAD.MOV.U32 R119, RZ, RZ, R23 ;  /* 0x000000ffff777224 */ /* 0x000fe400078e0017 */
[----:B------:R-:W-:Y:S02]  /*9550*/  IMAD.MOV.U32 R23, RZ, RZ, R120 ;  /* 0x000000ffff177224 */ /* 0x000fe400078e0078 */
[----:B------:R-:W-:-:S04]  /*9560*/  IMAD.WIDE R22, R16, 0x2, R22 ;  /* 0x0000000210167825 */ /* 0x000fc800078e0216 */
[----:B--2---:R-:W-:Y:S02]  /*9570*/  IMAD.MOV.U32 R89, RZ, RZ, R0 ;  /* 0x000000ffff597224 */ /* 0x004fe400078e0000 */
[----:B------:R-:W2:Y:S01]  /*9580*/  LDL.LU R0, [R1+0x2a4] ;  /* 0x0002a40001007983 */ /* 0x000ea20000300800 */
[----:B------:R-:W-:-:S03]  /*9590*/  IMAD.MOV.U32 R88, RZ, RZ, R94 ;  /* 0x000000ffff587224 */ /* 0x000fc600078e005e */
[----:B------:R-:W2:Y:S01]  /*95a0*/  LDL.LU R94, [R1+0x2a0] ;  /* 0x0002a000015e7983 */ /* 0x000ea20000300800 */
[----:B0-----:R-:W-:-:S03]  /*95b0*/  IMAD.MOV.U32 R91, RZ, RZ, R95 ;  /* 0x000000ffff5b7224 */ /* 0x001fc600078e005f */
[----:B------:R-:W2:Y:S01]  /*95c0*/  LDL.LU R95, [R1+0x29c] ;  /* 0x00029c00015f7983 */ /* 0x000ea20000300800 */
[----:B------:R-:W-:Y:S02]  /*95d0*/  IMAD.MOV.U32 R90, RZ, RZ, R122 ;  /* 0x000000ffff5a7224 */ /* 0x000fe400078e007a */
[C---:B------:R-:W-:Y:S01]  /*95e0*/  IMAD.WIDE R88, R16.reuse, 0x2, R88 ;  /* 0x0000000210587825 */ /* 0x040fe200078e0258 */
[----:B------:R-:W2:Y:S03]  /*95f0*/  LDL.LU R122, [R1+0x298] ;  /* 0x00029800017a7983 */ /* 0x000ea60000300800 */
[----:B------:R-:W-:Y:S01]  /*9600*/  IMAD.WIDE R90, R16, 0x2, R90 ;  /* 0x00000002105a7825 */ /* 0x000fe200078e025a */
[----:B------:R-:W-:Y:S04]  /*9610*/  STL [R1+0x7c], R22 ;  /* 0x00007c1601007387 */ /* 0x000fe80000100800 */
[----:B------:R-:W-:Y:S04]  /*9620*/  STL [R1+0x114], R88 ;  /* 0x0001145801007387 */ /* 0x000fe80000100800 */
[----:B------:R3:W-:Y:S04]  /*9630*/  STL [R1+0x80], R89 ;  /* 0x0000805901007387 */ /* 0x0007e80000100800 */
[----:B------:R-:W-:Y:S04]  /*9640*/  STL [R1+0x168], R90 ;  /* 0x0001685a01007387 */ /* 0x000fe80000100800 */
[----:B------:R0:W-:Y:S01]  /*9650*/  STL [R1+0x118], R91 ;  /* 0x0001185b01007387 */ /* 0x0001e20000100800 */
[----:B---3--:R-:W-:-:S03]  /*9660*/  IMAD.MOV.U32 R89, RZ, RZ, R19 ;  /* 0x000000ffff597224 */ /* 0x008fc600078e0013 */
[----:B------:R-:W3:Y:S01]  /*9670*/  LDL.LU R19, [R1+0x294] ;  /* 0x0002940001137983 */ /* 0x000ee20000300800 */
[----:B------:R-:W-:-:S04]  /*9680*/  USHF.L.U32 UR4, UR25, 0x8, URZ ;  /* 0x0000000819047899 */ /* 0x000fc8000800063f */
[----:B------:R-:W-:-:S04]  /*9690*/  ULOP3.LUT UR4, UR4, 0xc00, URZ, 0xc0, !UPT ;  /* 0x00000c0004047892 */ /* 0x000fc8000f8ec03f */
[----:B------:R-:W-:Y:S01]  /*96a0*/  ULEA.HI UR4, UR12, UR4, URZ, 0x1c ;  /* 0x000000040c047291 */ /* 0x000fe2000f8fe03f */
[----:B------:R-:W-:-:S03]  /*96b0*/  WARPGROUP.ARRIVE ;  /* 0x00000000000079c5 */ /* 0x000fc60000000000 */
[----:B------:R-:W-:Y:S01]  /*96c0*/  ULOP3.LUT UR6, UR4, 0x3fff, URZ, 0xc0, !UPT ;  /* 0x00003fff04067892 */ /* 0x000fe2000f8ec03f */
[----:B------:R-:W-:Y:S02]  /*96d0*/  UMOV UR5, 0x40000040 ;  /* 0x4000004000057882 */ /* 0x000fe40000000000 */
[----:B------:R-:W-:Y:S01]  /*96e0*/  UMOV UR4, UR13 ;  /* 0x0000000d00047c82 */ /* 0x000fe20008000000 */
[----:B------:R-:W-:-:S05]  /*96f0*/  UMOV UR7, 0x40000040 ;  /* 0x4000004000077882 */ /* 0x000fca0000000000 */
[----:B------:R-:W-:Y:S01]  /*9700*/  HGMMA.64x128x16.F32 R24, gdesc[UR4].tnspA, R24 ;  /* 0x21e00000041879f0 */ /* 0x000fe20008700818 */
[----:B------:R-:W-:Y:S01]  /*9710*/  UIADD3 UR10, UP0, UR6, 0x2, URZ ;  /* 0x00000002060a7890 */ /* 0x000fe2000ff1e03f */
[----:B------:R-:W-:Y:S01]  /*9720*/  UMOV UR4, URZ ;  /* 0x0000003f00047c82 */ /* 0x000fe20008000000 */
[----:B------:R-:W-:Y:S02]  /*9730*/  IMAD.MOV.U32 R120, RZ, RZ, R23 ;  /* 0x000000ffff787224 */ /* 0x000fe400078e0017 */
[----:B------:R-:W-:Y:S01]  /*9740*/  UIADD3.X UR11, UR4, 0x40000040, URZ, UP0, !UPT ;  /* 0x40000040040b7890 */ /* 0x000fe200087fe43f */
[----:B------:R-:W-:Y:S02]  /*9750*/  IMAD.MOV.U32 R22, RZ, RZ, R106 ;  /* 0x000000ffff167224 */ /* 0x000fe400078e006a */
[----:B----4-:R-:W-:Y:S02]  /*9760*/  IMAD.MOV.U32 R23, RZ, RZ, R121 ;  /* 0x000000ffff177224 */ /* 0x010fe400078e0079 */
[----:B------:R-:W-:-:S04]  /*9770*/  IMAD.WIDE R22, R16, 0x2, R22 ;  /* 0x0000000210167825 */ /* 0x000fc800078e0216 */
[----:B--2---:R-:W-:Y:S02]  /*9780*/  IMAD.MOV.U32 R88, RZ, RZ, R0 ;  /* 0x000000ffff587224 */ /* 0x004fe400078e0000 */
[----:B------:R-:W2:Y:S02]  /*9790*/  LDL.LU R0, [R1+0x290] ;  /* 0x0002900001007983 */ /* 0x000ea40000300800 */
[----:B------:R-:W-:-:S04]  /*97a0*/  IMAD.WIDE R88, R16, 0x2, R88 ;  /* 0x0000000210587825 */ /* 0x000fc800078e0258 */
[----:B0-----:R-:W-:Y:S01]  /*97b0*/  IMAD.MOV.U32 R91, RZ, RZ, R94 ;  /* 0x000000ffff5b7224 */ /* 0x001fe200078e005e */
[----:B------:R-:W-:Y:S01]  /*97c0*/  HGMMA.64x128x16.F32 R24, gdesc[UR8].tnspA, R24 ;  /* 0x21e00000081879f0 */ /* 0x000fe20008700818 */
[----:B------:R-:W4:Y:S01]  /*97d0*/  LDL.LU R94, [R1+0x28c] ;  /* 0x00028c00015e7983 */ /* 0x000f220000300800 */
[----:B------:R-:W-:-:S03]  /*97e0*/  IMAD.MOV.U32 R90, RZ, RZ, R95 ;  /* 0x000000ffff5a7224 */ /* 0x000fc600078e005f */
[----:B------:R-:W4:Y:S01]  /*97f0*/  LDL.LU R95, [R1+0x288] ;  /* 0x00028800015f7983 */ /* 0x000f220000300800 */
[----:B------:R-:W-:-:S03]  /*9800*/  IMAD.WIDE R90, R16, 0x2, R90 ;  /* 0x00000002105a7825 */ /* 0x000fc600078e025a */
[----:B------:R-:W-:Y:S04]  /*9810*/  STL [R1+0x84], R22 ;  /* 0x0000841601007387 */ /* 0x000fe80000100800 */
[----:B------:R-:W-:Y:S04]  /*9820*/  STL [R1+0x11c], R88 ;  /* 0x00011c5801007387 */ /* 0x000fe80000100800 */
[----:B------:R-:W-:Y:S04]  /*9830*/  STL [R1+0x88], R89 ;  /* 0x0000885901007387 */ /* 0x000fe80000100800 */
[----:B------:R-:W-:Y:S04]  /*9840*/  STL [R1+0x16c], R90 ;  /* 0x00016c5a01007387 */ /* 0x000fe80000100800 */
[----:B------:R3:W-:Y:S01]  /*9850*/  STL [R1+0x120], R91 ;  /* 0x0001205b01007387 */ /* 0x0007e20000100800 */
[----:B------:R-:W-:-:S09]  /*9860*/  UIADD3.64 UR18, UR10, 0x2, URZ ;  /* 0x000000020a127897 */ /* 0x000fd2000fffe03f */
[----:B------:R-:W-:Y:S01]  /*9870*/  HGMMA.64x128x16.F32 R24, gdesc[UR16].tnspA, R24 ;  /* 0x21e00000101879f0 */ /* 0x000fe20008700818 */
[----:B---3--:R-:W-:Y:S02]  /*9880*/  IMAD.MOV.U32 R91, RZ, RZ, R19 ;  /* 0x000000ffff5b7224 */ /* 0x008fe400078e0013 */
[----:B------:R-:W3:Y:S01]  /*9890*/  LDL.LU R19, [R1+0x284] ;  /* 0x0002840001137983 */ /* 0x000ee20000300800 */
[----:B------:R-:W-:-:S09]  /*98a0*/  UIADD3.64 UR22, UR10, 0x4, URZ ;  /* 0x000000040a167897 */ /* 0x000fd2000fffe03f */
[----:B------:R-:W-:Y:S01]  /*98b0*/  HGMMA.64x128x16.F32 R24, gdesc[UR20].tnspA, R24, gsb0 ;  /* 0x21e00000141879f0 */ /* 0x000fe20008000818 */
[----:B------:R-:W-:Y:S02]  /*98c0*/  IMAD.MOV.U32 R121, RZ, RZ, R23 ;  /* 0x000000ffff797224 */ /* 0x000fe400078e0017 */
[----:B------:R-:W-:Y:S02]  /*98d0*/  IMAD.MOV.U32 R22, RZ, RZ, R99 ;  /* 0x000000ffff167224 */ /* 0x000fe400078e0063 */
[----:B------:R-:W-:Y:S02]  /*98e0*/  IMAD.MOV.U32 R23, RZ, RZ, R122 ;  /* 0x000000ffff177224 */ /* 0x000fe400078e007a */
[----:B------:R-:W-:Y:S02]  /*98f0*/  IMAD.MOV.U32 R88, RZ, RZ, R93 ;  /* 0x000000ffff587224 */ /* 0x000fe400078e005d */
[----:B------:R-:W-:Y:S02]  /*9900*/  IMAD.MOV.U32 R89, RZ, RZ, R92 ;  /* 0x000000ffff597224 */ /* 0x000fe400078e005c */
[C---:B------:R-:W-:Y:S01]  /*9910*/  IMAD.WIDE R22, R16.reuse, 0x2, R22 ;  /* 0x0000000210167825 */ /* 0x040fe200078e0216 */
[----:B------:R-:W0:Y:S03]  /*9920*/  LDC R92, c[0x0][0x238] ;  /* 0x00008e00ff5c7b82 */ /* 0x000e260000000800 */
[----:B------:R-:W-:-:S04]  /*9930*/  IMAD.WIDE R88, R16, 0x2, R88 ;  /* 0x0000000210587825 */ /* 0x000fc800078e0258 */
[----:B------:R-:W-:Y:S01]  /*9940*/  IMAD.MOV.U32 R122, RZ, RZ, R23 ;  /* 0x000000ffff7a7224 */ /* 0x000fe200078e0017 */
[----:B------:R-:W-:Y:S01]  /*9950*/  UIADD3 UR24, UR24, -0x40, URZ ;  /* 0xffffffc018187890 */ /* 0x000fe2000fffe03f */
[----:B--2---:R-:W-:Y:S02]  /*9960*/  IMAD.MOV.U32 R90, RZ, RZ, R0 ;  /* 0x000000ffff5a7224 */ /* 0x004fe400078e0000 */
[----:B------:R1:W5:Y:S04]  /*9970*/  LDL.LU R0, [R1+0x280] ;  /* 0x0002800001007983 */ /* 0x0003680000300800 */
[----:B------:R2:W-:Y:S01]  /*9980*/  STL [R1+0x8c], R22 ;  /* 0x00008c1601007387 */ /* 0x0005e20000100800 */
[----:B------:R-:W-:-:S03]  /*9990*/  IMAD.WIDE R90, R16, 0x2, R90 ;  /* 0x00000002105a7825 */ /* 0x000fc600078e025a */
[----:B------:R0:W-:Y:S04]  /*99a0*/  STL [R1+0x124], R88 ;  /* 0x0001245801007387 */ /* 0x0001e80000100800 */
[----:B------:R1:W-:Y:S01]  /*99b0*/  STL [R1+0x90], R89 ;  /* 0x0000905901007387 */ /* 0x0003e20000100800 */
[----:B--2---:R-:W-:Y:S02]  /*99c0*/  IMAD.MOV.U32 R22, RZ, RZ, R108 ;  /* 0x000000ffff167224 */ /* 0x004fe400078e006c */
[----:B------:R-:W-:Y:S02]  /*99d0*/  IMAD.MOV.U32 R23, RZ, RZ, R98 ;  /* 0x000000ffff177224 */ /* 0x000fe400078e0062 */
[----:B0-----:R-:W-:Y:S02]  /*99e0*/  IMAD.MOV.U32 R88, RZ, RZ, R97 ;  /* 0x000000ffff587224 */ /* 0x001fe400078e0061 */
[----:B-1----:R-:W-:-:S02]  /*99f0*/  IMAD.MOV.U32 R89, RZ, RZ, R96 ;  /* 0x000000ffff597224 */ /* 0x002fc400078e0060 */
[C---:B------:R-:W-:Y:S01]  /*9a00*/  IMAD.WIDE R22, R16.reuse, 0x2, R22 ;  /* 0x0000000210167825 */ /* 0x040fe200078e0216 */
[----:B------:R0:W-:Y:S03]  /*9a10*/  STL [R1+0x170], R90 ;  /* 0x0001705a01007387 */ /* 0x0001e60000100800 */
[----:B------:R-:W-:Y:S01]  /*9a20*/  IMAD.WIDE R88, R16, 0x2, R88 ;  /* 0x0000000210587825 */ /* 0x000fe200078e0258 */
[----:B------:R0:W-:Y:S04]  /*9a30*/  STL [R1+0x128], R91 ;  /* 0x0001285b01007387 */ /* 0x0001e80000100800 */
[----:B------:R0:W-:Y:S04]  /*9a40*/  STL [R1+0x12c], R22 ;  /* 0x00012c1601007387 */ /* 0x0001e80000100800 */
[----:B------:R0:W-:Y:S04]  /*9a50*/  STL [R1+0x94], R23 ;  /* 0x0000941701007387 */ /* 0x0001e80000100800 */
[----:B------:R0:W-:Y:S04]  /*9a60*/  STL [R1+0x174], R88 ;  /* 0x0001745801007387 */ /* 0x0001e80000100800 */
[----:B------:R0:W-:Y:S01]  /*9a70*/  STL [R1+0x130], R89 ;  /* 0x0001305901007387 */ /* 0x0001e20000100800 */
[----:B------:R-:W-:-:S04]  /*9a80*/  IMAD.SHL.U32 R92, R92, 0x40, RZ ;  /* 0x000000405c5c7824 */ /* 0x000fc800078e00ff */
[----:B----4-:R-:W-:Y:S01]  /*9a90*/  IMAD.WIDE R94, R92, 0x2, R94 ;  /* 0x000000025c5e7825 */ /* 0x010fe200078e025e */
[----:B------:R-:W-:-:S03]  /*9aa0*/  WARPGROUP.DEPBAR.LE gsb0, 0x0 ;  /* 0x00008000000079c5 */ /* 0x000fc60000010000 */
[----:B---3--:R-:W-:-:S05]  /*9ab0*/  VIADD R19, R19, 0xffffffff ;  /* 0xffffffff13137836 */ /* 0x008fca0000000000 */
[----:B------:R-:W-:-:S13]  /*9ac0*/  ISETP.NE.U32.AND P0, PT, R19, RZ, PT ;  /* 0x000000ff1300720c */ /* 0x000fda0003f05070 */
[----:B0-----:R-:W-:Y:S05]  /*9ad0*/  @P0 BRA `(.L_x_1) ;  /* 0xffffffbc008c0947 */ /* 0x001fea000383ffff */
[----:B------:R-:W-:Y:S02]  /*9ae0*/  F2FP.F16.F32.PACK_AB R56, R60, R56 ;  /* 0x000000383c38723e */ /* 0x000fe400000000ff */
[----:B------:R-:W-:Y:S02]  /*9af0*/  F2FP.F16.F32.PACK_AB R4, R63, R59 ;  /* 0x0000003b3f04723e */ /* 0x000fe400000000ff */
[----:B------:R-:W-:Y:S02]  /*9b00*/  F2FP.F16.F32.PACK_AB R8, R62, R58 ;  /* 0x0000003a3e08723e */ /* 0x000fe400000000ff */
[----:B------:R-:W-:Y:S02]  /*9b10*/  F2FP.F16.F32.PACK_AB R12, R61, R57 ;  /* 0x000000393d0c723e */ /* 0x000fe400000000ff */
[----:B------:R-:W-:Y:S02]  /*9b20*/  F2FP.F16.F32.PACK_AB R16, R31, R27 ;  /* 0x0000001b1f10723e */ /* 0x000fe400000000ff */
[----:B------:R-:W-:-:S02]  /*9b30*/  F2FP.F16.F32.PACK_AB R20, R30, R26 ;  /* 0x0000001a1e14723e */ /* 0x000fc400000000ff */
        /* <DEDUP_REMOVED lines=25> */
[----:B------:R-:W-:-:S07]  /*9cd0*/  F2FP.F16.F32.PACK_AB R24, R28, R24 ;  /* 0x000000181c18723e */ /* 0x000fce00000000ff */
.L_x_0:
[----:B------:R-:W1:Y:S01]  /*9ce0*/  S2R R88, SR_TID.X ;  /* 0x0000000000587919 */ /* 0x000e620000002100 */
[----:B------:R-:W2:Y:S01]  /*9cf0*/  LDC R33, c[0x0][0x248] ;  /* 0x00009200ff217b82 */ /* 0x000ea20000000800 */
[----:B------:R-:W-:Y:S01]  /*9d00*/  ULDC.64 UR6, c[0x0][0x228] ;  /* 0x00008a0000067ab9 */ /* 0x000fe20000000a00 */
[----:B------:R-:W-:Y:S01]  /*9d10*/  ULDC UR4, c[0x0][0x244] ;  /* 0x0000910000047ab9 */ /* 0x000fe20000000800 */
[----:B------:R-:W3:Y:S04]  /*9d20*/  LDL.LU R92, [R1+0x1e0] ;  /* 0x0001e000015c7983 */ /* 0x000ee80000300800 */
[----:B------:R-:W4:Y:S04]  /*9d30*/  LDL.LU R90, [R1+0x19c] ;  /* 0x00019c00015a7983 */ /* 0x000f280000300800 */
[----:B------:R-:W3:Y:S01]  /*9d40*/  LDL.LU R89, [R1+0x1dc] ;  /* 0x0001dc0001597983 */ /* 0x000ee20000300800 */
[C---:B-1----:R-:W-:Y:S01]  /*9d50*/  IMAD.SHL.U32 R2, R88.reuse, 0x400, RZ ;  /* 0x0000040058027824 */ /* 0x042fe200078e00ff */
[C---:B------:R-:W-:Y:S01]  /*9d60*/  LOP3.LUT R28, R88.reuse, 0x180, RZ, 0xc0, !PT ;  /* 0x00000180581c7812 */ /* 0x040fe200078ec0ff */
[----:B------:R-:W-:-:S02]  /*9d70*/  IMAD.SHL.U32 R29, R88, 0x8, RZ ;  /* 0x00000008581d7824 */ /* 0x000fc400078e00ff */
[----:B-----5:R-:W-:Y:S01]  /*9d80*/  IMAD.SHL.U32 R3, R88, 0x20, RZ ;  /* 0x0000002058037824 */ /* 0x020fe200078e00ff */
[----:B------:R-:W-:Y:S01]  /*9d90*/  LOP3.LUT R2, R2, 0x6000, RZ, 0xc0, !PT ;  /* 0x0000600002027812 */ /* 0x000fe200078ec0ff */
[----:B------:R-:W-:Y:S01]  /*9da0*/  IMAD.SHL.U32 R30, R88, 0x10, RZ ;  /* 0x00000010581e7824 */ /* 0x000fe200078e00ff */
[----:B------:R-:W-:Y:S02]  /*9db0*/  LOP3.LUT R29, R29, 0x300, RZ, 0xc0, !PT ;  /* 0x000003001d1d7812 */ /* 0x000fe400078ec0ff */
[----:B------:R-:W-:Y:S01]  /*9dc0*/  LOP3.LUT R2, R2, 0x60, R3, 0xf8, !PT ;  /* 0x0000006002027812 */ /* 0x000fe200078ef803 */
[----:B------:R-:W-:Y:S02]  /*9dd0*/  IMAD.SHL.U32 R3, R88, 0x1000, RZ ;  /* 0x0000100058037824 */ /* 0x000fe400078e00ff */
[----:B------:R-:W-:-:S03]  /*9de0*/  IMAD R29, R28, 0x10, R29 ;  /* 0x000000101c1d7824 */ /* 0x000fc600078e021d */
[----:B------:R-:W-:Y:S01]  /*9df0*/  LOP3.LUT R3, R3, 0x6000, RZ, 0xc0, !PT ;  /* 0x0000600003037812 */ /* 0x000fe200078ec0ff */
[----:B------:R-:W-:Y:S02]  /*9e00*/  IMAD.IADD R29, R2, 0x1, R29 ;  /* 0x00000001021d7824 */ /* 0x000fe400078e021d */
[----:B------:R-:W-:Y:S02]  /*9e10*/  IMAD.SHL.U32 R2, R88, 0x4, RZ ;  /* 0x0000000458027824 */ /* 0x000fe400078e00ff */
[----:B------:R-:W2:Y:S04]  /*9e20*/  LDL.LU R88, [R1+0x198] ;  /* 0x0001980001587983 */ /* 0x000ea80000300800 */
[----:B------:R-:W3:Y:S01]  /*9e30*/  LDL.LU R91, [R1+0x194] ;  /* 0x00019400015b7983 */ /* 0x000ee20000300800 */
[----:B------:R-:W-:-:S02]  /*9e40*/  LOP3.LUT R36, R29, 0x70, R2, 0x78, !PT ;  /* 0x000000701d247812 */ /* 0x000fc400078e7802 */
[----:B------:R-:W-:Y:S01]  /*9e50*/  LOP3.LUT R3, R3, 0x7f0, R30, 0xf8, !PT ;  /* 0x000007f003037812 */ /* 0x000fe200078ef81e */
[----:B------:R-:W-:Y:S01]  /*9e60*/  BAR.SYNC.DEFER_BLOCKING 0x0 ;  /* 0x0000000000007b1d */ /* 0x000fe20000010000 */
[----:B------:R-:W-:-:S04]  /*9e70*/  SHF.R.U32.HI R32, RZ, 0x2, R28 ;  /* 0x00000002ff207819 */ /* 0x000fc8000001161c */
[----:B------:R-:W-:Y:S01]  /*9e80*/  LOP3.LUT R32, R3, R32, RZ, 0x3c, !PT ;  /* 0x0000002003207212 */ /* 0x000fe200078e3cff */
[----:B------:R-:W-:Y:S04]  /*9e90*/  STS.128 [R36+UR12], R24 ;  /* 0x0000001824007988 */ /* 0x000fe80008000c0c */
[----:B------:R-:W-:Y:S04]  /*9ea0*/  STS.128 [R36+UR12+0x400], R60 ;  /* 0x0004003c24007988 */ /* 0x000fe80008000c0c */
[----:B------:R-:W-:Y:S04]  /*9eb0*/  STS.128 [R36+UR12+0x80], R20 ;  /* 0x0000801424007988 */ /* 0x000fe80008000c0c */
[----:B------:R-:W-:Y:S01]  /*9ec0*/  STS.128 [R36+UR12+0x480], R16 ;  /* 0x0004801024007988 */ /* 0x000fe20008000c0c */
[----:B------:R-:W-:Y:S06]  /*9ed0*/  BAR.SYNC.DEFER_BLOCKING 0x0 ;  /* 0x0000000000007b1d */ /* 0x000fec0000010000 */
[----:B------:R-:W1:Y:S04]  /*9ee0*/  LDS.128 R16, [R32+UR12] ;  /* 0x0000000c20107984 */ /* 0x000e680008000c00 */
[----:B------:R-:W-:Y:S04]  /*9ef0*/  LDS.128 R20, [R32+UR12+0x800] ;  /* 0x0008000c20147984 */ /* 0x000fe80008000c00 */
[----:B------:R-:W-:Y:S04]  /*9f00*/  LDS.128 R24, [R32+UR12+0x1000] ;  /* 0x0010000c20187984 */ /* 0x000fe80008000c00 */
[----:B------:R-:W-:Y:S01]  /*9f10*/  LDS.128 R28, [R32+UR12+0x1800] ;  /* 0x0018000c201c7984 */ /* 0x000fe20008000c00 */
[----:B------:R-:W-:Y:S06]  /*9f20*/  BAR.SYNC.DEFER_BLOCKING 0x0 ;  /* 0x0000000000007b1d */ /* 0x000fec0000010000 */
[----:B------:R0:W-:Y:S01]  /*9f30*/  STS.128 [R36+UR12+0x400], R12 ;  /* 0x0004000c24007988 */ /* 0x0001e20008000c0c */
[C---:B----4-:R-:W-:Y:S01]  /*9f40*/  ISETP.GE.AND P0, PT, R90.reuse, UR6, PT ;  /* 0x000000065a007c0c */ /* 0x050fe2000bf06270 */
[----:B------:R-:W-:-:S02]  /*9f50*/  IMAD R34, R90, UR4, RZ ;  /* 0x000000045a227c24 */ /* 0x000fc4000f8e02ff */
[-C--:B--2---:R-:W-:Y:S01]  /*9f60*/  IMAD R37, R88, R33.reuse, RZ ;  /* 0x0000002158257224 */ /* 0x084fe200078e02ff */
[----:B---3--:R-:W-:Y:S01]  /*9f70*/  ISETP.LT.AND P3, PT, R89, UR7, !P0 ;  /* 0x0000000759007c0c */ /* 0x008fe2000c761270 */
[----:B------:R-:W2:Y:S01]  /*9f80*/  LDL.LU R90, [R1+0x190] ;  /* 0x00019000015a7983 */ /* 0x000ea20000300800 */
[----:B------:R-:W-:Y:S01]  /*9f90*/  ISETP.LT.AND P4, PT, R92, UR7, !P0 ;  /* 0x000000075c007c0c */ /* 0x000fe2000c781270 */
[CC--:B------:R-:W-:Y:S01]  /*9fa0*/  IMAD R39, R91.reuse, R33.reuse, RZ ;  /* 0x000000215b277224 */ /* 0x0c0fe200078e02ff */
[----:B------:R-:W-:Y:S01]  /*9fb0*/  ISETP.LT.AND P2, PT, R88, UR7, !P0 ;  /* 0x0000000758007c0c */ /* 0x000fe2000c741270 */
[----:B------:R-:W3:Y:S01]  /*9fc0*/  LDL.LU R89, [R1+0x18c] ;  /* 0x00018c0001597983 */ /* 0x000ee20000300800 */
[----:B------:R-:W-:Y:S01]  /*9fd0*/  ISETP.LT.AND P6, PT, R91, UR7, !P0 ;  /* 0x000000075b007c0c */ /* 0x000fe2000c7c1270 */
[----:B------:R-:W-:Y:S02]  /*9fe0*/  ULDC.64 UR4, c[0x0][0x220] ;  /* 0x0000880000047ab9 */ /* 0x000fe40000000a00 */
[----:B------:R-:W4:Y:S04]  /*9ff0*/  LDL.LU R92, [R1+0x188] ;  /* 0x00018800015c7983 */ /* 0x000f280000300800 */
[----:B------:R-:W4:Y:S04]  /*a000*/  LDL.LU R88, [R1+0x184] ;  /* 0x0001840001587983 */ /* 0x000f280000300800 */
[----:B------:R-:W4:Y:S04]  /*a010*/  LDL.LU R91, [R1+0x180] ;  /* 0x00018000015b7983 */ /* 0x000f280000300800 */
[----:B0-----:R-:W4:Y:S04]  /*a020*/  LDL.LU R15, [R1+0x240] ;  /* 0x00024000010f7983 */ /* 0x001f280000300800 */
[----:B------:R-:W-:Y:S04]  /*a030*/  STS.128 [R36+UR12], R56 ;  /* 0x0000003824007988 */ /* 0x000fe80008000c0c */
[----:B------:R-:W-:Y:S04]  /*a040*/  STS.128 [R36+UR12+0x80], R8 ;  /* 0x0000800824007988 */ /* 0x000fe80008000c0c */
[----:B------:R0:W-:Y:S01]  /*a050*/  STS.128 [R36+UR12+0x480], R4 ;  /* 0x0004800424007988 */ /* 0x0001e20008000c0c */
[----:B------:R-:W-:Y:S01]  /*a060*/  BAR.SYNC.DEFER_BLOCKING 0x0 ;  /* 0x0000000000007b1d */ /* 0x000fe20000010000 */
[C---:B------:R-:W-:Y:S01]  /*a070*/  ISETP.LT.AND P5, PT, R0.reuse, UR7, !P0 ;  /* 0x0000000700007c0c */ /* 0x040fe2000c7a1270 */
[----:B------:R-:W-:Y:S01]  /*a080*/  IMAD R35, R0, R33, RZ ;  /* 0x0000002100237224 */ /* 0x000fe200078e02ff */
[----:B------:R-:W-:-:S04]  /*a090*/  LEA R0, P1, R34, UR4, 0x1 ;  /* 0x0000000422007c11 */ /* 0x000fc8000f8208ff */
[----:B------:R-:W-:Y:S02]  /*a0a0*/  LEA.HI.X.SX32 R34, R34, UR5, 0x1, P1 ;  /* 0x0000000522227c11 */ /* 0x000fe400088f0eff */
[----:B------:R-:W-:-:S04]  /*a0b0*/  LEA R2, P1, R35, R0, 0x1 ;  /* 0x0000000023027211 */ /* 0x000fc800078208ff */
[----:B------:R-:W-:Y:S02]  /*a0c0*/  LEA.HI.X.SX32 R3, R35, R34, 0x1, P1 ;  /* 0x0000002223037211 */ /* 0x000fe400008f0eff */
[C---:B0-----:R-:W-:Y:S02]  /*a0d0*/  LEA R4, P1, R37.reuse, R0, 0x1 ;  /* 0x0000000025047211 */ /* 0x041fe400078208ff */
[----:B-1----:R-:W-:Y:S02]  /*a0e0*/  PRMT R10, R16, 0x7632, R10 ;  /* 0x00007632100a7816 */ /* 0x002fe4000000000a */
[----:B------:R-:W-:Y:S01]  /*a0f0*/  LEA.HI.X.SX32 R5, R37, R34, 0x1, P1 ;  /* 0x0000002225057211 */ /* 0x000fe200008f0eff */
[----:B------:R0:W-:Y:S04]  /*a100*/  @P5 STG.E.U16 desc[UR14][R2.64], R16 ;  /* 0x0000001002005986 */ /* 0x0001e8000c10150e */
[----:B------:R-:W-:Y:S01]  /*a110*/  @P2 STG.E.U16 desc[UR14][R4.64], R10 ;  /* 0x0000000a04002986 */ /* 0x000fe2000c10150e */
[----:B------:R-:W-:-:S03]  /*a120*/  PRMT R12, R17, 0x7632, R12 ;  /* 0x00007632110c7816 */ /* 0x000fc6000000000c */
[----:B------:R-:W1:Y:S01]  /*a130*/  LDS.128 R4, [R32+UR12] ;  /* 0x0000000c20047984 */ /* 0x000e620008000c00 */
[----:B0-----:R-:W-:-:S04]  /*a140*/  LEA R2, P5, R39, R0, 0x1 ;  /* 0x0000000027027211 */ /* 0x001fc800078a08ff */
[----:B------:R-:W-:-:S05]  /*a150*/  LEA.HI.X.SX32 R3, R39, R34, 0x1, P5 ;  /* 0x0000002227037211 */ /* 0x000fca00028f0eff */
[----:B------:R0:W-:Y:S01]  /*a160*/  @P6 STG.E.U16 desc[UR14][R2.64], R17 ;  /* 0x0000001102006986 */ /* 0x0001e2000c10150e */
[CC--:B--2---:R-:W-:Y:S01]  /*a170*/  IMAD R9, R90.reuse, R33.reuse, RZ ;  /* 0x000000215a097224 */ /* 0x0c4fe200078e02ff */
[----:B------:R-:W-:Y:S02]  /*a180*/  ISETP.LT.AND P1, PT, R90, UR7, !P0 ;  /* 0x000000075a007c0c */ /* 0x000fe4000c721270 */
[----:B------:R-:W2:Y:S01]  /*a190*/  LDL.LU R90, [R1+0x23c] ;  /* 0x00023c00015a7983 */ /* 0x000ea20000300800 */
[C---:B---3--:R-:W-:Y:S01]  /*a1a0*/  IMAD R11, R89.reuse, R33, RZ ;  /* 0x00000021590b7224 */ /* 0x048fe200078e02ff */
[----:B------:R-:W-:Y:S02]  /*a1b0*/  ISETP.LT.AND P5, PT, R89, UR7, !P0 ;  /* 0x0000000759007c0c */ /* 0x000fe4000c7a1270 */
[-C--:B------:R-:W-:Y:S01]  /*a1c0*/  LEA R8, P2, R9, R0.reuse, 0x1 ;  /* 0x0000000009087211 */ /* 0x080fe200078408ff */
[----:B------:R-:W3:Y:S01]  /*a1d0*/  LDL.LU R89, [R1+0x238] ;  /* 0x0002380001597983 */ /* 0x000ee20000300800 */
[----:B0-----:R-:W-:-:S02]  /*a1e0*/  LEA R2, P6, R11, R0, 0x1 ;  /* 0x000000000b027211 */ /* 0x001fc400078c08ff */
[-C--:B------:R-:W-:Y:S02]  /*a1f0*/  LEA.HI.X.SX32 R9, R9, R34.reuse, 0x1, P2 ;  /* 0x0000002209097211 */ /* 0x080fe400010f0eff */
[----:B------:R-:W-:Y:S01]  /*a200*/  LEA.HI.X.SX32 R3, R11, R34, 0x1, P6 ;  /* 0x000000220b037211 */ /* 0x000fe200030f0eff */
[C---:B----4-:R-:W-:Y:S02]  /*a210*/  IMAD R11, R88.reuse, R33, RZ ;  /* 0x00000021580b7224 */ /* 0x050fe400078e02ff */
[----:B------:R-:W-:Y:S04]  /*a220*/  @P1 STG.E.U16 desc[UR14][R8.64], R12 ;  /* 0x0000000c08001986 */ /* 0x000fe8000c10150e */
[----:B------:R0:W-:Y:S01]  /*a230*/  @P5 STG.E.U16 desc[UR14][R2.64], R18 ;  /* 0x0000001202005986 */ /* 0x0001e2000c10150e */
[----:B------:R-:W-:-:S03]  /*a240*/  ISETP.LT.AND P6, PT, R88, UR7, !P0 ;  /* 0x0000000758007c0c */ /* 0x000fc6000c7c1270 */
[----:B------:R-:W4:Y:S04]  /*a250*/  LDL.LU R88, [R1+0x234] ;  /* 0x0002340001587983 */ /* 0x000f280000300800 */
[----:B------:R-:W4:Y:S01]  /*a260*/  LDL.LU R17, [R1+0x230] ;  /* 0x0002300001117983 */ /* 0x000f220000300800 */
[----:B0-----:R-:W-:-:S04]  /*a270*/  LEA R2, P5, R11, R0, 0x1 ;  /* 0x000000000b027211 */ /* 0x001fc800078a08ff */
[----:B------:R-:W-:Y:S02]  /*a280*/  LEA.HI.X.SX32 R3, R11, R34, 0x1, P5 ;  /* 0x000000220b037211 */ /* 0x000fe400028f0eff */
[----:B------:R-:W-:Y:S02]  /*a290*/  ISETP.LT.AND P5, PT, R15, UR7, !P0 ;  /* 0x000000070f007c0c */ /* 0x000fe4000c7a1270 */
[----:B------:R-:W4:Y:S04]  /*a2a0*/  LDL.LU R15, [R1+0x22c] ;  /* 0x00022c00010f7983 */ /* 0x000f280000300800 */
[----:B------:R-:W4:Y:S01]  /*a2b0*/  LDL.LU R16, [R1+0x228] ;  /* 0x0002280001107983 */ /* 0x000f220000300800 */
[C---:B------:R-:W-:Y:S01]  /*a2c0*/  IMAD R13, R92.reuse, R33, RZ ;  /* 0x000000215c0d7224 */ /* 0x040fe200078e02ff */
[----:B------:R-:W-:-:S04]  /*a2d0*/  ISETP.LT.AND P2, PT, R92, UR7, !P0 ;  /* 0x000000075c007c0c */ /* 0x000fc8000c741270 */
[C---:B------:R-:W-:Y:S02]  /*a2e0*/  LEA R8, P1, R13.reuse, R0, 0x1 ;  /* 0x000000000d087211 */ /* 0x040fe400078208ff */
[----:B------:R-:W-:Y:S02]  /*a2f0*/  PRMT R10, R18, 0x7632, R10 ;  /* 0x00007632120a7816 */ /* 0x000fe4000000000a */
[----:B------:R-:W-:Y:S01]  /*a300*/  LEA.HI.X.SX32 R9, R13, R34, 0x1, P1 ;  /* 0x000000220d097211 */ /* 0x000fe200008f0eff */
[C---:B------:R-:W-:Y:S01]  /*a310*/  IMAD R13, R91.reuse, R33, RZ ;  /* 0x000000215b0d7224 */ /* 0x040fe200078e02ff */
[----:B------:R-:W-:Y:S01]  /*a320*/  ISETP.LT.AND P1, PT, R91, UR7, !P0 ;  /* 0x000000075b007c0c */ /* 0x000fe2000c721270 */
[----:B------:R-:W-:Y:S02]  /*a330*/  IMAD R35, R33, 0x40, R35 ;  /* 0x0000004021237824 */ /* 0x000fe400078e0223 */
[----:B------:R0:W-:Y:S01]  /*a340*/  @P2 STG.E.U16 desc[UR14][R8.64], R10 ;  /* 0x0000000a08002986 */ /* 0x0001e2000c10150e */
[----:B------:R-:W-:Y:S01]  /*a350*/  PRMT R12, R19, 0x7632, R12 ;  /* 0x00007632130c7816 */ /* 0x000fe2000000000c */
[----:B------:R-:W-:-:S02]  /*a360*/  IMAD R11, R33, 0x8, R35 ;  /* 0x00000008210b7824 */ /* 0x000fc400078e0223 */
[----:B------:R1:W-:Y:S01]  /*a370*/  @P6 STG.E.U16 desc[UR14][R2.64], R19 ;  /* 0x0000001302006986 */ /* 0x0003e2000c10150e */
[----:B0-----:R-:W-:-:S04]  /*a380*/  LEA R8, P2, R13, R0, 0x1 ;  /* 0x000000000d087211 */ /* 0x001fc800078408ff */
[----:B------:R-:W-:Y:S02]  /*a390*/  LEA.HI.X.SX32 R9, R13, R34, 0x1, P2 ;  /* 0x000000220d097211 */ /* 0x000fe400010f0eff */
[----:B-1----:R-:W-:Y:S01]  /*a3a0*/  LEA R2, P6, R35, R0, 0x1 ;  /* 0x0000000023027211 */ /* 0x002fe200078c08ff */
[----:B------:R-:W-:Y:S02]  /*a3b0*/  IMAD R13, R33, 0x8, R11 ;  /* 0x00000008210d7824 */ /* 0x000fe400078e020b */
[----:B------:R0:W-:Y:S01]  /*a3c0*/  @P1 STG.E.U16 desc[UR14][R8.64], R12 ;  /* 0x0000000c08001986 */ /* 0x0001e2000c10150e */
[----:B------:R-:W-:-:S05]  /*a3d0*/  LEA.HI.X.SX32 R3, R35, R34, 0x1, P6 ;  /* 0x0000002223037211 */ /* 0x000fca00030f0eff */
[----:B------:R1:W-:Y:S01]  /*a3e0*/  @P4 STG.E.U16 desc[UR14][R2.64], R4 ;  /* 0x0000000402004986 */ /* 0x0003e2000c10150e */
[----:B0-----:R-:W-:-:S04]  /*a3f0*/  LEA R8, P6, R11, R0, 0x1 ;  /* 0x000000000b087211 */ /* 0x001fc800078c08ff */
[----:B------:R-:W-:Y:S01]  /*a400*/  LEA.HI.X.SX32 R9, R11, R34, 0x1, P6 ;  /* 0x000000220b097211 */ /* 0x000fe200030f0eff */
[----:B------:R-:W-:Y:S01]  /*a410*/  IMAD R11, R33, 0x8, R13 ;  /* 0x00000008210b7824 */ /* 0x000fe200078e020d */
[C---:B-1----:R-:W-:Y:S02]  /*a420*/  LEA R2, P6, R13.reuse, R0, 0x1 ;  /* 0x000000000d027211 */ /* 0x042fe400078c08ff */
[----:B------:R-:W-:Y:S02]  /*a430*/  PRMT R14, R4, 0x7632, R14 ;  /* 0x00007632040e7816 */ /* 0x000fe4000000000e */
[----:B------:R-:W-:Y:S02]  /*a440*/  LEA.HI.X.SX32 R3, R13, R34, 0x1, P6 ;  /* 0x000000220d037211 */ /* 0x000fe400030f0eff */
[----:B------:R-:W-:Y:S01]  /*a450*/  LEA R10, P6, R11, R0, 0x1 ;  /* 0x000000000b0a7211 */ /* 0x000fe200078c08ff */
[----:B------:R-:W-:Y:S01]  /*a460*/  @P3 STG.E.U16 desc[UR14][R8.64], R14 ;  /* 0x0000000e08003986 */ /* 0x000fe2000c10150e */
[----:B------:R-:W-:-:S02]  /*a470*/  IMAD R13, R33, 0x8, R11 ;  /* 0x00000008210d7824 */ /* 0x000fc400078e020b */
[----:B------:R-:W-:Y:S01]  /*a480*/  LEA.HI.X.SX32 R11, R11, R34, 0x1, P6 ;  /* 0x000000220b0b7211 */ /* 0x000fe200030f0eff */
[----:B------:R0:W-:Y:S02]  /*a490*/  @P5 STG.E.U16 desc[UR14][R2.64], R5 ;  /* 0x0000000502005986 */ /* 0x0001e4000c10150e */
[----:B0-----:R-:W-:Y:S02]  /*a4a0*/  PRMT R3, R5, 0x7632, R3 ;  /* 0x0000763205037816 */ /* 0x001fe40000000003 */
[----:B--2---:R-:W-:Y:S02]  /*a4b0*/  ISETP.LT.AND P2, PT, R90, UR7, !P0 ;  /* 0x000000075a007c0c */ /* 0x004fe4000c741270 */
[----:B------:R-:W2:Y:S01]  /*a4c0*/  LDL.LU R90, [R1+0x224] ;  /* 0x00022400015a7983 */ /* 0x000ea20000300800 */
[----:B---3--:R-:W-:-:S03]  /*a4d0*/  ISETP.LT.AND P1, PT, R89, UR7, !P0 ;  /* 0x0000000759007c0c */ /* 0x008fc6000c721270 */
[----:B------:R-:W3:Y:S07]  /*a4e0*/  LDL.LU R89, [R1+0x220] ;  /* 0x0002200001597983 */ /* 0x000eee0000300800 */
[----:B------:R0:W-:Y:S01]  /*a4f0*/  @P2 STG.E.U16 desc[UR14][R10.64], R3 ;  /* 0x000000030a002986 */ /* 0x0001e2000c10150e */
[----:B----4-:R-:W-:-:S03]  /*a500*/  ISETP.LT.AND P4, PT, R88, UR7, !P0 ;  /* 0x0000000758007c0c */ /* 0x010fc6000c781270 */
[----:B------:R-:W4:Y:S04]  /*a510*/  LDL.LU R88, [R1+0x21c] ;  /* 0x00021c0001587983 */ /* 0x000f280000300800 */
[----:B------:R-:W4:Y:S01]  /*a520*/  LDL.LU R18, [R1+0x218] ;  /* 0x0002180001127983 */ /* 0x000f220000300800 */
[----:B------:R-:W-:-:S03]  /*a530*/  ISETP.LT.AND P2, PT, R16, UR7, !P0 ;  /* 0x0000000710007c0c */ /* 0x000fc6000c741270 */
[----:B------:R-:W4:Y:S01]  /*a540*/  LDL.LU R16, [R1+0x214] ;  /* 0x0002140001107983 */ /* 0x000f220000300800 */
[----:B------:R-:W-:Y:S01]  /*a550*/  ISETP.LT.AND P5, PT, R15, UR7, !P0 ;  /* 0x000000070f007c0c */ /* 0x000fe2000c7a1270 */
[----:B------:R-:W-:Y:S01]  /*a560*/  IMAD R15, R33, 0x8, R13 ;  /* 0x00000008210f7824 */ /* 0x000fe200078e020d */
[----:B------:R-:W-:Y:S01]  /*a570*/  LEA R12, P6, R13, R0, 0x1 ;  /* 0x000000000d0c7211 */ /* 0x000fe200078c08ff */
[----:B------:R-:W4:Y:S01]  /*a580*/  LDL.LU R19, [R1+0x210] ;  /* 0x0002100001137983 */ /* 0x000f220000300800 */
[----:B------:R-:W-:Y:S01]  /*a590*/  ISETP.LT.AND P3, PT, R17, UR7, !P0 ;  /* 0x0000000711007c0c */ /* 0x000fe2000c761270 */
[----:B------:R-:W-:Y:S01]  /*a5a0*/  IMAD R17, R33, 0x8, R15 ;  /* 0x0000000821117824 */ /* 0x000fe200078e020f */
[----:B------:R-:W-:Y:S02]  /*a5b0*/  LEA.HI.X.SX32 R13, R13, R34, 0x1, P6 ;  /* 0x000000220d0d7211 */ /* 0x000fe400030f0eff */
[----:B------:R-:W-:Y:S01]  /*a5c0*/  LEA R8, P6, R15, R0, 0x1 ;  /* 0x000000000f087211 */ /* 0x000fe200078c08ff */
[----:B------:R-:W-:-:S03]  /*a5d0*/  IMAD R5, R33, 0x8, R17 ;  /* 0x0000000821057824 */ /* 0x000fc600078e0211 */
[----:B------:R-:W-:Y:S02]  /*a5e0*/  LEA.HI.X.SX32 R9, R15, R34, 0x1, P6 ;  /* 0x000000220f097211 */ /* 0x000fe400030f0eff */
[----:B------:R-:W-:Y:S01]  /*a5f0*/  LEA R2, P6, R17, R0, 0x1 ;  /* 0x0000000011027211 */ /* 0x000fe200078c08ff */
[----:B0-----:R-:W-:-:S03]  /*a600*/  IMAD R11, R33, 0x8, R5 ;  /* 0x00000008210b7824 */ /* 0x001fc600078e0205 */
[----:B------:R-:W-:Y:S02]  /*a610*/  LEA.HI.X.SX32 R3, R17, R34, 0x1, P6 ;  /* 0x0000002211037211 */ /* 0x000fe400030f0eff */
[C---:B------:R-:W-:Y:S01]  /*a620*/  LEA R4, P6, R5.reuse, R0, 0x1 ;  /* 0x0000000005047211 */ /* 0x040fe200078c08ff */
[----:B------:R0:W-:Y:S01]  /*a630*/  @P1 STG.E.U16 desc[UR14][R12.64], R6 ;  /* 0x000000060c001986 */ /* 0x0001e2000c10150e */
[----:B------:R-:W-:Y:S02]  /*a640*/  PRMT R14, R6, 0x7632, R14 ;  /* 0x00007632060e7816 */ /* 0x000fe4000000000e */
[----:B------:R-:W-:Y:S02]  /*a650*/  LEA.HI.X.SX32 R5, R5, R34, 0x1, P6 ;  /* 0x0000002205057211 */ /* 0x000fe400030f0eff */
[----:B------:R-:W-:Y:S01]  /*a660*/  LEA R10, P6, R11, R0, 0x1 ;  /* 0x000000000b0a7211 */ /* 0x000fe200078c08ff */
[----:B------:R1:W-:Y:S01]  /*a670*/  @P4 STG.E.U16 desc[UR14][R8.64], R14 ;  /* 0x0000000e08004986 */ /* 0x0003e2000c10150e */
[----:B0-----:R-:W-:Y:S01]  /*a680*/  PRMT R6, R7, 0x7632, R6 ;  /* 0x0000763207067816 */ /* 0x001fe20000000006 */
[----:B------:R-:W-:Y:S01]  /*a690*/  IMAD R13, R33, 0x8, R11 ;  /* 0x00000008210d7824 */ /* 0x000fe200078e020b */
[----:B------:R-:W-:Y:S01]  /*a6a0*/  LEA.HI.X.SX32 R11, R11, R34, 0x1, P6 ;  /* 0x000000220b0b7211 */ /* 0x000fe200030f0eff */
[----:B------:R0:W-:Y:S04]  /*a6b0*/  @P3 STG.E.U16 desc[UR14][R2.64], R7 ;  /* 0x0000000702003986 */ /* 0x0001e8000c10150e */
[----:B------:R-:W-:Y:S04]  /*a6c0*/  @P5 STG.E.U16 desc[UR14][R4.64], R6 ;  /* 0x0000000604005986 */ /* 0x000fe8000c10150e */
[----:B------:R-:W-:Y:S01]  /*a6d0*/  @P2 STG.E.U16 desc[UR14][R10.64], R20 ;  /* 0x000000140a002986 */ /* 0x000fe2000c10150e */
[----:B---3--:R-:W-:-:S02]  /*a6e0*/  ISETP.LT.AND P4, PT, R89, UR7, !P0 ;  /* 0x0000000759007c0c */ /* 0x008fc4000c781270 */
[----:B--2---:R-:W-:Y:S01]  /*a6f0*/  ISETP.LT.AND P1, PT, R90, UR7, !P0 ;  /* 0x000000075a007c0c */ /* 0x004fe2000c721270 */
[----:B------:R-:W2:Y:S01]  /*a700*/  LDL.LU R89, [R1+0x278] ;  /* 0x0002780001597983 */ /* 0x000ea20000300800 */
[----:B-1----:R-:W-:Y:S01]  /*a710*/  LEA R8, P6, R13, R0, 0x1 ;  /* 0x000000000d087211 */ /* 0x002fe200078c08ff */
[----:B------:R-:W-:Y:S01]  /*a720*/  IMAD R15, R33, 0x8, R13 ;  /* 0x00000008210f7824 */ /* 0x000fe200078e020d */
[----:B0-----:R-:W-:Y:S01]  /*a730*/  PRMT R3, R20, 0x7632, R3 ;  /* 0x0000763214037816 */ /* 0x001fe20000000003 */
[----:B------:R-:W0:Y:S01]  /*a740*/  LDS.128 R4, [R32+UR12+0x800] ;  /* 0x0008000c20047984 */ /* 0x000e220008000c00 */
[----:B----4-:R-:W-:-:S03]  /*a750*/  ISETP.LT.AND P3, PT, R88, UR7, !P0 ;  /* 0x0000000758007c0c */ /* 0x010fc6000c761270 */
[----:B------:R-:W3:Y:S01]  /*a760*/  LDL.LU R88, [R1+0x274] ;  /* 0x0002740001587983 */ /* 0x000ee20000300800 */
[----:B------:R-:W-:-:S03]  /*a770*/  ISETP.LT.AND P5, PT, R18, UR7, !P0 ;  /* 0x0000000712007c0c */ /* 0x000fc6000c7a1270 */
[----:B------:R-:W4:Y:S01]  /*a780*/  LDL.LU R18, [R1+0x270] ;  /* 0x0002700001127983 */ /* 0x000f220000300800 */
[----:B------:R-:W-:-:S03]  /*a790*/  ISETP.LT.AND P2, PT, R16, UR7, !P0 ;  /* 0x0000000710007c0c */ /* 0x000fc6000c741270 */
[----:B------:R-:W2:Y:S01]  /*a7a0*/  LDL.LU R16, [R1+0x26c] ;  /* 0x00026c0001107983 */ /* 0x000ea20000300800 */
[----:B------:R-:W-:Y:S01]  /*a7b0*/  LEA.HI.X.SX32 R9, R13, R34, 0x1, P6 ;  /* 0x000000220d097211 */ /* 0x000fe200030f0eff */
[----:B------:R-:W-:Y:S01]  /*a7c0*/  IMAD R13, R33, 0x8, R15 ;  /* 0x00000008210d7824 */ /* 0x000fe200078e020f */
[----:B------:R-:W-:-:S03]  /*a7d0*/  LEA R2, P6, R15, R0, 0x1 ;  /* 0x000000000f027211 */ /* 0x000fc600078c08ff */
[----:B------:R1:W-:Y:S01]  /*a7e0*/  @P1 STG.E.U16 desc[UR14][R8.64], R3 ;  /* 0x0000000308001986 */ /* 0x0003e2000c10150e */
[----:B------:R-:W-:-:S03]  /*a7f0*/  ISETP.LT.AND P1, PT, R19, UR7, !P0 ;  /* 0x0000000713007c0c */ /* 0x000fc6000c721270 */
[----:B------:R-:W2:Y:S01]  /*a800*/  LDL.LU R19, [R1+0x268] ;  /* 0x0002680001137983 */ /* 0x000ea20000300800 */
[----:B------:R-:W-:-:S03]  /*a810*/  PRMT R14, R21, 0x7632, R14 ;  /* 0x00007632150e7816 */ /* 0x000fc6000000000e */
[----:B------:R-:W2:Y:S01]  /*a820*/  LDL.LU R17, [R1+0x264] ;  /* 0x0002640001117983 */ /* 0x000ea20000300800 */
[----:B-1----:R-:W-:Y:S01]  /*a830*/  LEA.HI.X.SX32 R3, R15, R34, 0x1, P6 ;  /* 0x000000220f037211 */ /* 0x002fe200030f0eff */
[----:B------:R-:W-:Y:S01]  /*a840*/  IMAD R15, R33, 0x8, R13 ;  /* 0x00000008210f7824 */ /* 0x000fe200078e020d */
[----:B------:R-:W-:-:S03]  /*a850*/  LEA R12, P6, R13, R0, 0x1 ;  /* 0x000000000d0c7211 */ /* 0x000fc600078c08ff */
[----:B------:R-:W-:Y:S01]  /*a860*/  IMAD R9, R33, 0x8, R15 ;  /* 0x0000000821097824 */ /* 0x000fe200078e020f */
[----:B------:R-:W-:Y:S02]  /*a870*/  LEA.HI.X.SX32 R13, R13, R34, 0x1, P6 ;  /* 0x000000220d0d7211 */ /* 0x000fe400030f0eff */
[C---:B------:R-:W-:Y:S01]  /*a880*/  LEA R10, P6, R15.reuse, R0, 0x1 ;  /* 0x000000000f0a7211 */ /* 0x040fe200078c08ff */
[----:B------:R1:W-:Y:S03]  /*a890*/  @P4 STG.E.U16 desc[UR14][R2.64], R21 ;  /* 0x0000001502004986 */ /* 0x0003e6000c10150e */
[----:B------:R-:W-:Y:S02]  /*a8a0*/  LEA.HI.X.SX32 R11, R15, R34, 0x1, P6 ;  /* 0x000000220f0b7211 */ /* 0x000fe400030f0eff */
[----:B------:R-:W-:Y:S01]  /*a8b0*/  LEA R8, P6, R9, R0, 0x1 ;  /* 0x0000000009087211 */ /* 0x000fe200078c08ff */
[----:B------:R0:W-:Y:S01]  /*a8c0*/  @P3 STG.E.U16 desc[UR14][R12.64], R14 ;  /* 0x0000000e0c003986 */ /* 0x0001e2000c10150e */
[----:B-1----:R-:W-:-:S02]  /*a8d0*/  IMAD R3, R33, 0x8, R9 ;  /* 0x0000000821037824 */ /* 0x002fc400078e0209 */
[----:B------:R-:W-:Y:S01]  /*a8e0*/  LEA.HI.X.SX32 R9, R9, R34, 0x1, P6 ;  /* 0x0000002209097211 */ /* 0x000fe200030f0eff */
[----:B------:R1:W-:Y:S01]  /*a8f0*/  @P5 STG.E.U16 desc[UR14][R10.64], R22 ;  /* 0x000000160a005986 */ /* 0x0003e2000c10150e */
[----:B0-----:R-:W-:-:S05]  /*a900*/  PRMT R13, R22, 0x7632, R13 ;  /* 0x00007632160d7816 */ /* 0x001fca000000000d */
[----:B------:R0:W-:Y:S01]  /*a910*/  @P2 STG.E.U16 desc[UR14][R8.64], R13 ;  /* 0x0000000d08002986 */ /* 0x0001e2000c10150e */
[----:B---3--:R-:W-:-:S03]  /*a920*/  ISETP.LT.AND P3, PT, R88, UR7, !P0 ;  /* 0x0000000758007c0c */ /* 0x008fc6000c761270 */
[----:B------:R-:W3:Y:S01]  /*a930*/  LDL.LU R88, [R1+0x260] ;  /* 0x0002600001587983 */ /* 0x000ee20000300800 */
[----:B----4-:R-:W-:-:S03]  /*a940*/  ISETP.LT.AND P5, PT, R18, UR7, !P0 ;  /* 0x0000000712007c0c */ /* 0x010fc6000c7a1270 */
[----:B------:R-:W4:Y:S01]  /*a950*/  LDL.LU R18, [R1+0x25c] ;  /* 0x00025c0001127983 */ /* 0x000f220000300800 */
[----:B--2---:R-:W-:-:S03]  /*a960*/  ISETP.LT.AND P2, PT, R16, UR7, !P0 ;  /* 0x0000000710007c0c */ /* 0x004fc6000c741270 */
[----:B------:R-:W2:Y:S01]  /*a970*/  LDL.LU R16, [R1+0x258] ;  /* 0x0002580001107983 */ /* 0x000ea20000300800 */
[----:B------:R-:W-:Y:S01]  /*a980*/  LEA R2, P6, R3, R0, 0x1 ;  /* 0x0000000003027211 */ /* 0x000fe200078c08ff */
[----:B------:R-:W-:Y:S01]  /*a990*/  IMAD R15, R33, 0x8, R3 ;  /* 0x00000008210f7824 */ /* 0x000fe200078e0203 */
[----:B------:R-:W-:Y:S01]  /*a9a0*/  ISETP.LT.AND P4, PT, R89, UR7, !P0 ;  /* 0x0000000759007c0c */ /* 0x000fe2000c781270 */
[----:B------:R-:W3:Y:S01]  /*a9b0*/  LDL.LU R21, [R1+0x254] ;  /* 0x0002540001157983 */ /* 0x000ee20000300800 */
[----:B------:R-:W-:Y:S01]  /*a9c0*/  LEA.HI.X.SX32 R3, R3, R34, 0x1, P6 ;  /* 0x0000002203037211 */ /* 0x000fe200030f0eff */
[----:B-1----:R-:W-:Y:S01]  /*a9d0*/  IMAD R11, R33, 0x8, R15 ;  /* 0x00000008210b7824 */ /* 0x002fe200078e020f */
[----:B------:R-:W-:Y:S01]  /*a9e0*/  LEA R12, P6, R15, R0, 0x1 ;  /* 0x000000000f0c7211 */ /* 0x000fe200078c08ff */
[----:B------:R-:W3:Y:S01]  /*a9f0*/  LDL.LU R20, [R1+0x250] ;  /* 0x0002500001147983 */ /* 0x000ee20000300800 */
[----:B0-----:R-:W-:Y:S02]  /*aa00*/  PRMT R9, R23, 0x7632, R9 ;  /* 0x0000763217097816 */ /* 0x001fe40000000009 */
[----:B------:R-:W-:Y:S01]  /*aa10*/  LEA.HI.X.SX32 R13, R15, R34, 0x1, P6 ;  /* 0x000000220f0d7211 */ /* 0x000fe200030f0eff */
[----:B------:R-:W-:Y:S01]  /*aa20*/  IMAD R15, R33, 0x8, R11 ;  /* 0x00000008210f7824 */ /* 0x000fe200078e020b */
[C---:B------:R-:W-:Y:S01]  /*aa30*/  LEA R10, P6, R11.reuse, R0, 0x1 ;  /* 0x000000000b0a7211 */ /* 0x040fe200078c08ff */
[----:B------:R-:W-:Y:S03]  /*aa40*/  @P1 STG.E.U16 desc[UR14][R2.64], R23 ;  /* 0x0000001702001986 */ /* 0x000fe6000c10150e */
[----:B------:R-:W-:Y:S01]  /*aa50*/  LEA.HI.X.SX32 R11, R11, R34, 0x1, P6 ;  /* 0x000000220b0b7211 */ /* 0x000fe200030f0eff */
[----:B------:R0:W-:Y:S01]  /*aa60*/  @P4 STG.E.U16 desc[UR14][R12.64], R9 ;  /* 0x000000090c004986 */ /* 0x0001e2000c10150e */
[----:B------:R-:W-:Y:S01]  /*aa70*/  ISETP.LT.AND P4, PT, R17, UR7, !P0 ;  /* 0x0000000711007c0c */ /* 0x000fe2000c781270 */
[----:B------:R-:W-:Y:S01]  /*aa80*/  IMAD R17, R33, 0x8, R15 ;  /* 0x0000000821117824 */ /* 0x000fe200078e020f */
[C---:B------:R-:W-:Y:S01]  /*aa90*/  LEA R8, P6, R15.reuse, R0, 0x1 ;  /* 0x000000000f087211 */ /* 0x040fe200078c08ff */
[----:B------:R1:W-:Y:S03]  /*aaa0*/  @P3 STG.E.U16 desc[UR14][R10.64], R4 ;  /* 0x000000040a003986 */ /* 0x0003e6000c10150e */
[----:B0-----:R-:W-:-:S02]  /*aab0*/  LEA.HI.X.SX32 R9, R15, R34, 0x1, P6 ;  /* 0x000000220f097211 */ /* 0x001fc400030f0eff */
[C---:B------:R-:W-:Y:S02]  /*aac0*/  LEA R2, P6, R17.reuse, R0, 0x1 ;  /* 0x0000000011027211 */ /* 0x040fe400078c08ff */
[----:B-1----:R-:W-:Y:S02]  /*aad0*/  PRMT R11, R4, 0x7632, R11 ;  /* 0x00007632040b7816 */ /* 0x002fe4000000000b */
[----:B------:R-:W-:Y:S02]  /*aae0*/  LEA.HI.X.SX32 R3, R17, R34, 0x1, P6 ;  /* 0x0000002211037211 */ /* 0x000fe400030f0eff */
[----:B------:R-:W-:Y:S01]  /*aaf0*/  ISETP.LT.AND P1, PT, R19, UR7, !P0 ;  /* 0x0000000713007c0c */ /* 0x000fe2000c721270 */
[----:B------:R-:W-:Y:S04]  /*ab00*/  @P5 STG.E.U16 desc[UR14][R8.64], R11 ;  /* 0x0000000b08005986 */ /* 0x000fe8000c10150e */
[----:B------:R-:W3:Y:S04]  /*ab10*/  LDL.LU R19, [R1+0x24c] ;  /* 0x00024c0001137983 */ /* 0x000ee80000300800 */
[----:B------:R0:W-:Y:S01]  /*ab20*/  @P2 STG.E.U16 desc[UR14][R2.64], R5 ;  /* 0x0000000502002986 */ /* 0x0001e2000c10150e */
[----:B----4-:R-:W-:-:S03]  /*ab30*/  ISETP.LT.AND P5, PT, R18, UR7, !P0 ;  /* 0x0000000712007c0c */ /* 0x010fc6000c7a1270 */
[----:B------:R-:W4:Y:S01]  /*ab40*/  LDL.LU R18, [R1+0x248] ;  /* 0x0002480001127983 */ /* 0x000f220000300800 */
[----:B--2---:R-:W-:-:S03]  /*ab50*/  ISETP.LT.AND P2, PT, R16, UR7, !P0 ;  /* 0x0000000710007c0c */ /* 0x004fc6000c741270 */
[----:B------:R-:W2:Y:S01]  /*ab60*/  LDL.LU R16, [R1+0x244] ;  /* 0x0002440001107983 */ /* 0x000ea20000300800 */
[----:B------:R-:W-:-:S04]  /*ab70*/  IMAD R15, R33, 0x8, R17 ;  /* 0x00000008210f7824 */ /* 0x000fc800078e0211 */
[----:B------:R-:W-:Y:S01]  /*ab80*/  IMAD R17, R33, 0x8, R15 ;  /* 0x0000000821117824 */ /* 0x000fe200078e020f */
[----:B------:R-:W-:-:S04]  /*ab90*/  LEA R12, P6, R15, R0, 0x1 ;  /* 0x000000000f0c7211 */ /* 0x000fc800078c08ff */
[----:B------:R-:W-:Y:S01]  /*aba0*/  LEA.HI.X.SX32 R13, R15, R34, 0x1, P6 ;  /* 0x000000220f0d7211 */ /* 0x000fe200030f0eff */
[----:B------:R-:W-:Y:S01]  /*abb0*/  IMAD R15, R33, 0x8, R17 ;  /* 0x00000008210f7824 */ /* 0x000fe200078e0211 */
[----:B------:R-:W-:Y:S02]  /*abc0*/  LEA R10, P6, R17, R0, 0x1 ;  /* 0x00000000110a7211 */ /* 0x000fe400078c08ff */
[----:B------:R-:W-:Y:S01]  /*abd0*/  PRMT R4, R5, 0x7632, R4 ;  /* 0x0000763205047816 */ /* 0x000fe20000000004 */
[----:B0-----:R-:W-:Y:S01]  /*abe0*/  IMAD R3, R33, 0x8, R15 ;  /* 0x0000000821037824 */ /* 0x001fe200078e020f */
[----:B------:R-:W-:Y:S02]  /*abf0*/  LEA.HI.X.SX32 R11, R17, R34, 0x1, P6 ;  /* 0x00000022110b7211 */ /* 0x000fe400030f0eff */
[----:B------:R-:W-:Y:S01]  /*ac00*/  LEA R8, P6, R15, R0, 0x1 ;  /* 0x000000000f087211 */ /* 0x000fe200078c08ff */
[----:B------:R0:W-:Y:S01]  /*ac10*/  @P1 STG.E.U16 desc[UR14][R12.64], R4 ;  /* 0x000000040c001986 */ /* 0x0001e2000c10150e */
[----:B---3--:R-:W-:Y:S01]  /*ac20*/  ISETP.LT.AND P3, PT, R88, UR7, !P0 ;  /* 0x0000000758007c0c */ /* 0x008fe2000c761270 */
[----:B------:R-:W-:Y:S01]  /*ac30*/  IMAD R5, R33, 0x8, R3 ;  /* 0x0000000821057824 */ /* 0x000fe200078e0203 */
[----:B------:R-:W-:Y:S01]  /*ac40*/  LEA.HI.X.SX32 R9, R15, R34, 0x1, P6 ;  /* 0x000000220f097211 */ /* 0x000fe200030f0eff */
[----:B------:R-:W3:Y:S01]  /*ac50*/  LDL.LU R17, [R1+0x20c] ;  /* 0x00020c0001117983 */ /* 0x000ee20000300800 */
[----:B------:R-:W-:-:S03]  /*ac60*/  LEA R2, P6, R3, R0, 0x1 ;  /* 0x0000000003027211 */ /* 0x000fc600078c08ff */
[----:B0-----:R-:W3:Y:S01]  /*ac70*/  LDL.LU R12, [R1+0x208] ;  /* 0x00020800010c7983 */ /* 0x001ee20000300800 */
[----:B------:R-:W-:Y:S02]  /*ac80*/  LEA.HI.X.SX32 R3, R3, R34, 0x1, P6 ;  /* 0x0000002203037211 */ /* 0x000fe400030f0eff */
[----:B------:R-:W-:Y:S01]  /*ac90*/  LEA R4, P6, R5, R0, 0x1 ;  /* 0x0000000005047211 */ /* 0x000fe200078c08ff */
[----:B------:R0:W-:Y:S01]  /*aca0*/  @P4 STG.E.U16 desc[UR14][R10.64], R6 ;  /* 0x000000060a004986 */ /* 0x0001e2000c10150e */
[----:B------:R-:W-:Y:S02]  /*acb0*/  PRMT R14, R6, 0x7632, R14 ;  /* 0x00007632060e7816 */ /* 0x000fe4000000000e */
[----:B------:R-:W-:Y:S02]  /*acc0*/  ISETP.LT.AND P1, PT, R21, UR7, !P0 ;  /* 0x0000000715007c0c */ /* 0x000fe4000c721270 */
[----:B------:R-:W3:Y:S01]  /*acd0*/  LDL.LU R21, [R1+0x27c] ;  /* 0x00027c0001157983 */ /* 0x000ee20000300800 */
[----:B0-----:R-:W-:Y:S01]  /*ace0*/  IMAD R11, R33, 0x8, R5 ;  /* 0x00000008210b7824 */ /* 0x001fe200078e0205 */
[----:B------:R-:W-:-:S02]  /*acf0*/  PRMT R6, R7, 0x7632, R6 ;  /* 0x0000763207067816 */ /* 0x000fc40000000006 */
[----:B------:R-:W-:Y:S01]  /*ad00*/  LEA.HI.X.SX32 R5, R5, R34, 0x1, P6 ;  /* 0x0000002205057211 */ /* 0x000fe200030f0eff */
[----:B------:R0:W-:Y:S04]  /*ad10*/  @P3 STG.E.U16 desc[UR14][R8.64], R14 ;  /* 0x0000000e08003986 */ /* 0x0001e8000c10150e */
[----:B------:R1:W-:Y:S04]  /*ad20*/  @P5 STG.E.U16 desc[UR14][R2.64], R7 ;  /* 0x0000000702005986 */ /* 0x0003e8000c10150e */
[----:B------:R-:W-:Y:S01]  /*ad30*/  @P2 STG.E.U16 desc[UR14][R4.64], R6 ;  /* 0x0000000604002986 */ /* 0x000fe2000c10150e */
[----:B------:R-:W-:Y:S01]  /*ad40*/  LEA R10, P6, R11, R0, 0x1 ;  /* 0x000000000b0a7211 */ /* 0x000fe200078c08ff */
[----:B------:R-:W-:Y:S01]  /*ad50*/  IMAD R13, R33, 0x8, R11 ;  /* 0x00000008210d7824 */ /* 0x000fe200078e020b */
[----:B------:R-:W-:Y:S01]  /*ad60*/  ISETP.LT.AND P4, PT, R20, UR7, !P0 ;  /* 0x0000000714007c0c */ /* 0x000fe2000c781270 */
[----:B------:R-:W3:Y:S01]  /*ad70*/  LDS.128 R4, [R32+UR12+0x1000] ;  /* 0x0010000c20047984 */ /* 0x000ee20008000c00 */
[----:B----4-:R-:W-:-:S03]  /*ad80*/  ISETP.LT.AND P5, PT, R18, UR7, !P0 ;  /* 0x0000000712007c0c */ /* 0x010fc6000c7a1270 */
[----:B------:R-:W4:Y:S01]  /*ad90*/  LDL.LU R18, [R1+0x204] ;  /* 0x0002040001127983 */ /* 0x000f220000300800 */
[----:B--2---:R-:W-:-:S03]  /*ada0*/  ISETP.LT.AND P2, PT, R16, UR7, !P0 ;  /* 0x0000000710007c0c */ /* 0x004fc6000c741270 */
[----:B------:R-:W2:Y:S01]  /*adb0*/  LDL.LU R16, [R1+0x200] ;  /* 0x0002000001107983 */ /* 0x000ea20000300800 */
[----:B------:R-:W-:Y:S01]  /*adc0*/  LEA.HI.X.SX32 R11, R11, R34, 0x1, P6 ;  /* 0x000000220b0b7211 */ /* 0x000fe200030f0eff */
[----:B------:R-:W-:Y:S01]  /*add0*/  IMAD R15, R33, 0x8, R13 ;  /* 0x00000008210f7824 */ /* 0x000fe200078e020d */
[C---:B0-----:R-:W-:Y:S01]  /*ade0*/  LEA R8, P6, R13.reuse, R0, 0x1 ;  /* 0x000000000d087211 */ /* 0x041fe200078c08ff */
[----:B------:R-:W2:Y:S01]  /*adf0*/  LDL.LU R20, [R1+0x1fc] ;  /* 0x0001fc0001147983 */ /* 0x000ea20000300800 */
[----:B-1----:R-:W-:Y:S02]  /*ae00*/  PRMT R3, R24, 0x7632, R3 ;  /* 0x0000763218037816 */ /* 0x002fe40000000003 */
[----:B------:R-:W-:Y:S01]  /*ae10*/  LEA.HI.X.SX32 R9, R13, R34, 0x1, P6 ;  /* 0x000000220d097211 */ /* 0x000fe200030f0eff */
[----:B------:R-:W-:Y:S01]  /*ae20*/  IMAD R13, R33, 0x8, R15 ;  /* 0x00000008210d7824 */ /* 0x000fe200078e020f */
[----:B------:R-:W-:Y:S01]  /*ae30*/  LEA R2, P6, R15, R0, 0x1 ;  /* 0x000000000f027211 */ /* 0x000fe200078c08ff */
[----:B------:R-:W-:Y:S01]  /*ae40*/  @P1 STG.E.U16 desc[UR14][R10.64], R24 ;  /* 0x000000180a001986 */ /* 0x000fe2000c10150e */
[----:B------:R-:W-:-:S03]  /*ae50*/  ISETP.LT.AND P3, PT, R19, UR7, !P0 ;  /* 0x0000000713007c0c */ /* 0x000fc6000c761270 */
[----:B------:R0:W-:Y:S01]  /*ae60*/  @P4 STG.E.U16 desc[UR14][R8.64], R3 ;  /* 0x0000000308004986 */ /* 0x0001e2000c10150e */
[----:B------:R-:W-:-:S03]  /*ae70*/  PRMT R14, R25, 0x7632, R14 ;  /* 0x00007632190e7816 */ /* 0x000fc6000000000e */
[----:B------:R-:W2:Y:S01]  /*ae80*/  LDL.LU R19, [R1+0x1f8] ;  /* 0x0001f80001137983 */ /* 0x000ea20000300800 */
[----:B0-----:R-:W-:Y:S01]  /*ae90*/  LEA.HI.X.SX32 R3, R15, R34, 0x1, P6 ;  /* 0x000000220f037211 */ /* 0x001fe200030f0eff */
[----:B------:R-:W-:Y:S01]  /*aea0*/  IMAD R15, R33, 0x8, R13 ;  /* 0x00000008210f7824 */ /* 0x000fe200078e020d */
[----:B---3--:R-:W-:Y:S02]  /*aeb0*/  ISETP.LT.AND P4, PT, R12, UR7, !P0 ;  /* 0x000000070c007c0c */ /* 0x008fe4000c781270 */
[----:B------:R-:W-:-:S04]  /*aec0*/  LEA R12, P6, R13, R0, 0x1 ;  /* 0x000000000d0c7211 */ /* 0x000fc800078c08ff */
[----:B------:R-:W-:Y:S02]  /*aed0*/  LEA.HI.X.SX32 R13, R13, R34, 0x1, P6 ;  /* 0x000000220d0d7211 */ /* 0x000fe400030f0eff */
[C---:B------:R-:W-:Y:S01]  /*aee0*/  LEA R10, P6, R15.reuse, R0, 0x1 ;  /* 0x000000000f0a7211 */ /* 0x040fe200078c08ff */
[----:B------:R-:W-:Y:S03]  /*aef0*/  @P3 STG.E.U16 desc[UR14][R2.64], R25 ;  /* 0x0000001902003986 */ /* 0x000fe6000c10150e */
[----:B------:R-:W-:Y:S01]  /*af00*/  LEA.HI.X.SX32 R11, R15, R34, 0x1, P6 ;  /* 0x000000220f0b7211 */ /* 0x000fe200030f0eff */
[----:B------:R0:W-:Y:S01]  /*af10*/  @P5 STG.E.U16 desc[UR14][R12.64], R14 ;  /* 0x0000000e0c005986 */ /* 0x0001e2000c10150e */
[----:B------:R-:W-:-:S03]  /*af20*/  ISETP.LT.AND P1, PT, R17, UR7, !P0 ;  /* 0x0000000711007c0c */ /* 0x000fc6000c721270 */
[----:B------:R-:W3:Y:S04]  /*af30*/  LDL.LU R17, [R1+0x1f4] ;  /* 0x0001f40001117983 */ /* 0x000ee80000300800 */
[----:B------:R1:W-:Y:S01]  /*af40*/  @P2 STG.E.U16 desc[UR14][R10.64], R26 ;  /* 0x0000001a0a002986 */ /* 0x0003e2000c10150e */
[----:B----4-:R-:W-:-:S03]  /*af50*/  ISETP.LT.AND P5, PT, R18, UR7, !P0 ;  /* 0x0000000712007c0c */ /* 0x010fc6000c7a1270 */
[----:B------:R-:W4:Y:S01]  /*af60*/  LDL.LU R18, [R1+0x1f0] ;  /* 0x0001f00001127983 */ /* 0x000f220000300800 */
[----:B--2---:R-:W-:-:S03]  /*af70*/  ISETP.LT.AND P2, PT, R16, UR7, !P0 ;  /* 0x0000000710007c0c */ /* 0x004fc6000c741270 */
[----:B------:R-:W2:Y:S01]  /*af80*/  LDL.LU R16, [R1+0x1ec] ;  /* 0x0001ec0001107983 */ /* 0x000ea20000300800 */
[----:B------:R-:W-:Y:S01]  /*af90*/  IMAD R9, R33, 0x8, R15 ;  /* 0x0000000821097824 */ /* 0x000fe200078e020f */
[----:B0-----:R-:W-:Y:S02]  /*afa0*/  PRMT R13, R26, 0x7632, R13 ;  /* 0x000076321a0d7816 */ /* 0x001fe4000000000d */
[----:B------:R-:W-:Y:S01]  /*afb0*/  ISETP.LT.AND P3, PT, R21, UR7, !P0 ;  /* 0x0000000715007c0c */ /* 0x000fe2000c761270 */
[----:B------:R-:W-:Y:S01]  /*afc0*/  IMAD R3, R33, 0x8, R9 ;  /* 0x0000000821037824 */ /* 0x000fe200078e0209 */
[----:B------:R-:W-:Y:S01]  /*afd0*/  LEA R8, P6, R9, R0, 0x1 ;  /* 0x0000000009087211 */ /* 0x000fe200078c08ff */
[----:B------:R-:W3:Y:S02]  /*afe0*/  LDL.LU R22, [R1+0x1e8] ;  /* 0x0001e80001167983 */ /* 0x000ee40000300800 */
[----:B------:R-:W-:Y:S01]  /*aff0*/  IMAD R15, R33, 0x8, R3 ;  /* 0x00000008210f7824 */ /* 0x000fe200078e0203 */
[----:B------:R-:W-:Y:S01]  /*b000*/  LEA.HI.X.SX32 R9, R9, R34, 0x1, P6 ;  /* 0x0000002209097211 */ /* 0x000fe200030f0eff */
[----:B------:R-:W3:Y:S01]  /*b010*/  LDL.LU R21, [R1+0x1e4] ;  /* 0x0001e40001157983 */ /* 0x000ee20000300800 */
[----:B------:R-:W-:Y:S01]  /*b020*/  LEA R2, P6, R3, R0, 0x1 ;  /* 0x0000000003027211 */ /* 0x000fe200078c08ff */
[----:B-1----:R-:W-:-:S03]  /*b030*/  IMAD R11, R33, 0x8, R15 ;  /* 0x00000008210b7824 */ /* 0x002fc600078e020f */
[----:B------:R-:W-:Y:S02]  /*b040*/  LEA.HI.X.SX32 R3, R3, R34, 0x1, P6 ;  /* 0x0000002203037211 */ /* 0x000fe400030f0eff */
[C---:B------:R-:W-:Y:S01]  /*b050*/  LEA R12, P6, R15.reuse, R0, 0x1 ;  /* 0x000000000f0c7211 */ /* 0x040fe200078c08ff */
[----:B------:R0:W-:Y:S04]  /*b060*/  @P1 STG.E.U16 desc[UR14][R8.64], R13 ;  /* 0x0000000d08001986 */ /* 0x0001e8000c10150e */
[----:B------:R-:W-:Y:S01]  /*b070*/  @P4 STG.E.U16 desc[UR14][R2.64], R27 ;  /* 0x0000001b02004986 */ /* 0x000fe2000c10150e */
[----:B0-----:R-:W-:Y:S01]  /*b080*/  LEA.HI.X.SX32 R13, R15, R34, 0x1, P6 ;  /* 0x000000220f0d7211 */ /* 0x001fe200030f0eff */
[----:B------:R-:W-:Y:S01]  /*b090*/  IMAD R15, R33, 0x8, R11 ;  /* 0x00000008210f7824 */ /* 0x000fe200078e020b */
[----:B------:R-:W-:-:S02]  /*b0a0*/  LEA R10, P6, R11, R0, 0x1 ;  /* 0x000000000b0a7211 */ /* 0x000fc400078c08ff */
[----:B------:R-:W-:Y:S02]  /*b0b0*/  PRMT R9, R27, 0x7632, R9 ;  /* 0x000076321b097816 */ /* 0x000fe40000000009 */
[----:B------:R-:W-:Y:S02]  /*b0c0*/  LEA.HI.X.SX32 R11, R11, R34, 0x1, P6 ;  /* 0x000000220b0b7211 */ /* 0x000fe400030f0eff */
[----:B------:R-:W-:Y:S01]  /*b0d0*/  LEA R8, P6, R15, R0, 0x1 ;  /* 0x000000000f087211 */ /* 0x000fe200078c08ff */
[----:B------:R0:W-:Y:S04]  /*b0e0*/  @P3 STG.E.U16 desc[UR14][R12.64], R9 ;  /* 0x000000090c003986 */ /* 0x0001e8000c10150e */
[----:B------:R1:W-:Y:S01]  /*b0f0*/  @P5 STG.E.U16 desc[UR14][R10.64], R4 ;  /* 0x000000040a005986 */ /* 0x0003e2000c10150e */
[----:B------:R-:W-:-:S02]  /*b100*/  ISETP.LT.AND P1, PT, R20, UR7, !P0 ;  /* 0x0000000714007c0c */ /* 0x000fc4000c721270 */
[----:B------:R-:W-:Y:S01]  /*b110*/  ISETP.LT.AND P4, PT, R19, UR7, !P0 ;  /* 0x0000000713007c0c */ /* 0x000fe2000c781270 */
[----:B------:R-:W3:Y:S01]  /*b120*/  LDL.LU R20, [R1+0x1d8] ;  /* 0x0001d80001147983 */ /* 0x000ee20000300800 */
[----:B0-----:R-:W-:-:S03]  /*b130*/  LEA.HI.X.SX32 R9, R15, R34, 0x1, P6 ;  /* 0x000000220f097211 */ /* 0x001fc600030f0eff */
[----:B------:R-:W3:Y:S01]  /*b140*/  LDL.LU R19, [R1+0x1d4] ;  /* 0x0001d40001137983 */ /* 0x000ee20000300800 */
[----:B-1----:R-:W-:-:S05]  /*b150*/  PRMT R11, R4, 0x7632, R11 ;  /* 0x00007632040b7816 */ /* 0x002fca000000000b */
[----:B------:R0:W-:Y:S01]  /*b160*/  @P2 STG.E.U16 desc[UR14][R8.64], R11 ;  /* 0x0000000b08002986 */ /* 0x0001e2000c10150e */
[----:B----4-:R-:W-:-:S03]  /*b170*/  ISETP.LT.AND P5, PT, R18, UR7, !P0 ;  /* 0x0000000712007c0c */ /* 0x010fc6000c7a1270 */
[----:B------:R-:W4:Y:S01]  /*b180*/  LDL.LU R18, [R1+0x1d0] ;  /* 0x0001d00001127983 */ /* 0x000f220000300800 */
[----:B--2---:R-:W-:-:S03]  /*b190*/  ISETP.LT.AND P2, PT, R16, UR7, !P0 ;  /* 0x0000000710007c0c */ /* 0x004fc6000c741270 */
[----:B------:R-:W2:Y:S01]  /*b1a0*/  LDL.LU R16, [R1+0x1cc] ;  /* 0x0001cc0001107983 */ /* 0x000ea20000300800 */
[----:B---3--:R-:W-:Y:S01]  /*b1b0*/  ISETP.LT.AND P3, PT, R17, UR7, !P0 ;  /* 0x0000000711007c0c */ /* 0x008fe2000c761270 */
[----:B------:R-:W-:-:S04]  /*b1c0*/  IMAD R17, R33, 0x8, R15 ;  /* 0x0000000821117824 */ /* 0x000fc800078e020f */
[----:B------:R-:W-:Y:S01]  /*b1d0*/  IMAD R15, R33, 0x8, R17 ;  /* 0x00000008210f7824 */ /* 0x000fe200078e0211 */
[----:B------:R-:W-:-:S04]  /*b1e0*/  LEA R2, P6, R17, R0, 0x1 ;  /* 0x0000000011027211 */ /* 0x000fc800078c08ff */
[----:B------:R-:W-:Y:S01]  /*b1f0*/  LEA.HI.X.SX32 R3, R17, R34, 0x1, P6 ;  /* 0x0000002211037211 */ /* 0x000fe200030f0eff */
[----:B------:R-:W-:Y:S01]  /*b200*/  IMAD R17, R33, 0x8, R15 ;  /* 0x0000000821117824 */ /* 0x000fe200078e020f */
[----:B------:R-:W-:-:S04]  /*b210*/  LEA R12, P6, R15, R0, 0x1 ;  /* 0x000000000f0c7211 */ /* 0x000fc800078c08ff */
[----:B------:R-:W-:Y:S01]  /*b220*/  LEA.HI.X.SX32 R13, R15, R34, 0x1, P6 ;  /* 0x000000220f0d7211 */ /* 0x000fe200030f0eff */
[----:B------:R-:W-:Y:S01]  /*b230*/  IMAD R15, R33, 0x8, R17 ;  /* 0x00000008210f7824 */ /* 0x000fe200078e0211 */
[----:B------:R-:W-:Y:S01]  /*b240*/  LEA R10, P6, R17, R0, 0x1 ;  /* 0x00000000110a7211 */ /* 0x000fe200078c08ff */
[----:B------:R1:W-:Y:S01]  /*b250*/  @P1 STG.E.U16 desc[UR14][R2.64], R5 ;  /* 0x0000000502001986 */ /* 0x0003e2000c10150e */
[----:B------:R-:W-:Y:S02]  /*b260*/  PRMT R4, R5, 0x7632, R4 ;  /* 0x0000763205047816 */ /* 0x000fe40000000004 */
[----:B0-----:R-:W-:Y:S02]  /*b270*/  LEA.HI.X.SX32 R11, R17, R34, 0x1, P6 ;  /* 0x00000022110b7211 */ /* 0x001fe400030f0eff */
[----:B------:R-:W-:Y:S01]  /*b280*/  LEA R8, P6, R15, R0, 0x1 ;  /* 0x000000000f087211 */ /* 0x000fe200078c08ff */
[----:B------:R0:W-:Y:S01]  /*b290*/  @P4 STG.E.U16 desc[UR14][R12.64], R4 ;  /* 0x000000040c004986 */ /* 0x0001e2000c10150e */
[----:B-1----:R-:W-:-:S03]  /*b2a0*/  IMAD R3, R33, 0x8, R15 ;  /* 0x0000000821037824 */ /* 0x002fc600078e020f */
[----:B------:R-:W3:Y:S01]  /*b2b0*/  LDL.LU R17, [R1+0x1c8] ;  /* 0x0001c80001117983 */ /* 0x000ee20000300800 */
[----:B------:R-:W-:Y:S01]  /*b2c0*/  LEA.HI.X.SX32 R9, R15, R34, 0x1, P6 ;  /* 0x000000220f097211 */ /* 0x000fe200030f0eff */
[----:B------:R-:W-:Y:S01]  /*b2d0*/  IMAD R5, R33, 0x8, R3 ;  /* 0x0000000821057824 */ /* 0x000fe200078e0203 */
[C---:B------:R-:W-:Y:S01]  /*b2e0*/  LEA R2, P6, R3.reuse, R0, 0x1 ;  /* 0x0000000003027211 */ /* 0x040fe200078c08ff */
[----:B0-----:R-:W3:Y:S01]  /*b2f0*/  LDL.LU R12, [R1+0x1c4] ;  /* 0x0001c400010c7983 */ /* 0x001ee20000300800 */
[----:B------:R-:W-:Y:S02]  /*b300*/  ISETP.LT.AND P1, PT, R22, UR7, !P0 ;  /* 0x0000000716007c0c */ /* 0x000fe4000c721270 */
[----:B------:R-:W-:Y:S02]  /*b310*/  PRMT R14, R6, 0x7632, R14 ;  /* 0x00007632060e7816 */ /* 0x000fe4000000000e */
[----:B------:R-:W-:Y:S02]  /*b320*/  LEA.HI.X.SX32 R3, R3, R34, 0x1, P6 ;  /* 0x0000002203037211 */ /* 0x000fe400030f0eff */
[----:B------:R-:W-:Y:S01]  /*b330*/  LEA R4, P6, R5, R0, 0x1 ;  /* 0x0000000005047211 */ /* 0x000fe200078c08ff */
[----:B------:R0:W-:Y:S04]  /*b340*/  @P3 STG.E.U16 desc[UR14][R10.64], R6 ;  /* 0x000000060a003986 */ /* 0x0001e8000c10150e */
[----:B------:R1:W-:Y:S01]  /*b350*/  @P5 STG.E.U16 desc[UR14][R8.64], R14 ;  /* 0x0000000e08005986 */ /* 0x0003e2000c10150e */
[----:B------:R-:W-:Y:S01]  /*b360*/  ISETP.LT.AND P3, PT, R20, UR7, !P0 ;  /* 0x0000000714007c0c */ /* 0x000fe2000c761270 */
[----:B0-----:R-:W-:Y:S01]  /*b370*/  IMAD R11, R33, 0x8, R5 ;  /* 0x00000008210b7824 */ /* 0x001fe200078e0205 */
[----:B------:R-:W-:-:S02]  /*b380*/  PRMT R6, R7, 0x7632, R6 ;  /* 0x0000763207067816 */ /* 0x000fc40000000006 */
[----:B------:R-:W-:Y:S01]  /*b390*/  LEA.HI.X.SX32 R5, R5, R34, 0x1, P6 ;  /* 0x0000002205057211 */ /* 0x000fe200030f0eff */
[----:B-1----:R-:W3:Y:S04]  /*b3a0*/  LDL.LU R14, [R1+0x1c0] ;  /* 0x0001c000010e7983 */ /* 0x002ee80000300800 */
[----:B------:R0:W-:Y:S04]  /*b3b0*/  @P2 STG.E.U16 desc[UR14][R2.64], R7 ;  /* 0x0000000702002986 */ /* 0x0001e8000c10150e */
[----:B------:R-:W3:Y:S04]  /*b3c0*/  LDL.LU R20, [R1+0x1bc] ;  /* 0x0001bc0001147983 */ /* 0x000ee80000300800 */
[----:B------:R-:W-:Y:S01]  /*b3d0*/  @P1 STG.E.U16 desc[UR14][R4.64], R6 ;  /* 0x0000000604001986 */ /* 0x000fe2000c10150e */
[----:B------:R-:W-:Y:S01]  /*b3e0*/  ISETP.LT.AND P4, PT, R21, UR7, !P0 ;  /* 0x0000000715007c0c */ /* 0x000fe2000c781270 */
[----:B------:R-:W-:Y:S01]  /*b3f0*/  IMAD R13, R33, 0x8, R11 ;  /* 0x00000008210d7824 */ /* 0x000fe200078e020b */
[----:B------:R-:W-:Y:S01]  /*b400*/  LEA R10, P6, R11, R0, 0x1 ;  /* 0x000000000b0a7211 */ /* 0x000fe200078c08ff */
[----:B------:R-:W1:Y:S01]  /*b410*/  LDS.128 R4, [R32+UR12+0x1800] ;  /* 0x0018000c20047984 */ /* 0x000e620008000c00 */
[----:B----4-:R-:W-:-:S03]  /*b420*/  ISETP.LT.AND P2, PT, R18, UR7, !P0 ;  /* 0x0000000712007c0c */ /* 0x010fc6000c741270 */
[----:B------:R-:W4:Y:S01]  /*b430*/  LDL.LU R18, [R1+0x1b8] ;  /* 0x0001b80001127983 */ /* 0x000f220000300800 */
[----:B--2---:R-:W-:-:S03]  /*b440*/  ISETP.LT.AND P1, PT, R16, UR7, !P0 ;  /* 0x0000000710007c0c */ /* 0x004fc6000c721270 */
[----:B------:R-:W2:Y:S01]  /*b450*/  LDL.LU R16, [R1+0x1b4] ;  /* 0x0001b40001107983 */ /* 0x000ea20000300800 */
[----:B------:R-:W-:Y:S01]  /*b460*/  LEA.HI.X.SX32 R11, R11, R34, 0x1, P6 ;  /* 0x000000220b0b7211 */ /* 0x000fe200030f0eff */
[----:B------:R-:W-:Y:S01]  /*b470*/  IMAD R15, R33, 0x8, R13 ;  /* 0x00000008210f7824 */ /* 0x000fe200078e020d */
[----:B------:R-:W-:Y:S02]  /*b480*/  LEA R8, P6, R13, R0, 0x1 ;  /* 0x000000000d087211 */ /* 0x000fe400078c08ff */
[----:B------:R-:W-:Y:S02]  /*b490*/  ISETP.LT.AND P5, PT, R19, UR7, !P0 ;  /* 0x0000000713007c0c */ /* 0x000fe4000c7a1270 */
[----:B------:R-:W-:Y:S01]  /*b4a0*/  LEA.HI.X.SX32 R9, R13, R34, 0x1, P6 ;  /* 0x000000220d097211 */ /* 0x000fe200030f0eff */
[----:B------:R1:W-:Y:S01]  /*b4b0*/  @P4 STG.E.U16 desc[UR14][R10.64], R28 ;  /* 0x0000001c0a004986 */ /* 0x0003e2000c10150e */
[----:B0-----:R-:W-:Y:S01]  /*b4c0*/  LEA R2, P6, R15, R0, 0x1 ;  /* 0x000000000f027211 */ /* 0x001fe200078c08ff */
[----:B------:R-:W-:-:S02]  /*b4d0*/  IMAD R13, R33, 0x8, R15 ;  /* 0x00000008210d7824 */ /* 0x000fc400078e020f */
[----:B------:R-:W2:Y:S01]  /*b4e0*/  LDL.LU R19, [R1+0x1b0] ;  /* 0x0001b00001137983 */ /* 0x000ea20000300800 */
[----:B------:R-:W-:Y:S01]  /*b4f0*/  LEA.HI.X.SX32 R3, R15, R34, 0x1, P6 ;  /* 0x000000220f037211 */ /* 0x000fe200030f0eff */
[----:B------:R-:W-:Y:S01]  /*b500*/  IMAD R15, R33, 0x8, R13 ;  /* 0x00000008210f7824 */ /* 0x000fe200078e020d */
[----:B-1----:R-:W-:-:S05]  /*b510*/  PRMT R11, R28, 0x7632, R11 ;  /* 0x000076321c0b7816 */ /* 0x002fca000000000b */
[----:B------:R0:W-:Y:S04]  /*b520*/  @P3 STG.E.U16 desc[UR14][R8.64], R11 ;  /* 0x0000000b08003986 */ /* 0x0001e8000c10150e */
[----:B------:R1:W-:Y:S01]  /*b530*/  @P5 STG.E.U16 desc[UR14][R2.64], R29 ;  /* 0x0000001d02005986 */ /* 0x0003e2000c10150e */
[-C--:B------:R-:W-:Y:S02]  /*b540*/  LEA R10, P5, R15, R0.reuse, 0x1 ;  /* 0x000000000f0a7211 */ /* 0x080fe400078a08ff */
[----:B---3--:R-:W-:Y:S01]  /*b550*/  ISETP.LT.AND P4, PT, R17, UR7, !P0 ;  /* 0x0000000711007c0c */ /* 0x008fe2000c781270 */
[----:B------:R-:W-:Y:S01]  /*b560*/  IMAD R17, R33, 0x8, R15 ;  /* 0x0000000821117824 */ /* 0x000fe200078e020f */
[----:B------:R-:W-:Y:S02]  /*b570*/  ISETP.LT.AND P3, PT, R12, UR7, !P0 ;  /* 0x000000070c007c0c */ /* 0x000fe4000c761270 */
[----:B------:R-:W-:-:S02]  /*b580*/  LEA R12, P6, R13, R0, 0x1 ;  /* 0x000000000d0c7211 */ /* 0x000fc400078c08ff */
[----:B0-----:R-:W-:Y:S02]  /*b590*/  PRMT R9, R29, 0x7632, R9 ;  /* 0x000076321d097816 */ /* 0x001fe40000000009 */
[-C--:B------:R-:W-:Y:S01]  /*b5a0*/  LEA.HI.X.SX32 R13, R13, R34.reuse, 0x1, P6 ;  /* 0x000000220d0d7211 */ /* 0x080fe200030f0eff */
[----:B-1----:R-:W-:Y:S01]  /*b5b0*/  IMAD R3, R33, 0x8, R17 ;  /* 0x0000000821037824 */ /* 0x002fe200078e0211 */
[----:B------:R-:W-:Y:S02]  /*b5c0*/  LEA.HI.X.SX32 R11, R15, R34, 0x1, P5 ;  /* 0x000000220f0b7211 */ /* 0x000fe400028f0eff */
[----:B------:R-:W-:Y:S01]  /*b5d0*/  LEA R8, P5, R17, R0, 0x1 ;  /* 0x0000000011087211 */ /* 0x000fe200078a08ff */
[----:B------:R0:W-:Y:S01]  /*b5e0*/  @P2 STG.E.U16 desc[UR14][R12.64], R9 ;  /* 0x000000090c002986 */ /* 0x0001e2000c10150e */
[----:B------:R-:W-:-:S03]  /*b5f0*/  IMAD R15, R33, 0x8, R3 ;  /* 0x00000008210f7824 */ /* 0x000fc600078e0203 */
[----:B------:R1:W-:Y:S01]  /*b600*/  @P1 STG.E.U16 desc[UR14][R10.64], R30 ;  /* 0x0000001e0a001986 */ /* 0x0003e2000c10150e */
[----:B0-----:R-:W-:Y:S02]  /*b610*/  LEA.HI.X.SX32 R9, R17, R34, 0x1, P5 ;  /* 0x0000002211097211 */ /* 0x001fe400028f0eff */
[----:B------:R-:W-:Y:S02]  /*b620*/  ISETP.LT.AND P6, PT, R14, UR7, !P0 ;  /* 0x000000070e007c0c */ /* 0x000fe4000c7c1270 */
[----:B------:R-:W3:Y:S01]  /*b630*/  LDL.LU R14, [R1+0x1ac] ;  /* 0x0001ac00010e7983 */ /* 0x000ee20000300800 */
[----:B------:R-:W-:-:S04]  /*b640*/  LEA R2, P5, R3, R0, 0x1 ;  /* 0x0000000003027211 */ /* 0x000fc800078a08ff */
[----:B------:R-:W-:Y:S02]  /*b650*/  LEA.HI.X.SX32 R3, R3, R34, 0x1, P5 ;  /* 0x0000002203037211 */ /* 0x000fe400028f0eff */
[----:B------:R-:W-:Y:S02]  /*b660*/  ISETP.LT.AND P2, PT, R20, UR7, !P0 ;  /* 0x0000000714007c0c */ /* 0x000fe4000c741270 */
[----:B----4-:R-:W-:Y:S02]  /*b670*/  ISETP.LT.AND P1, PT, R18, UR7, !P0 ;  /* 0x0000000712007c0c */ /* 0x010fe4000c721270 */
[----:B--2---:R-:W-:Y:S02]  /*b680*/  ISETP.LT.AND P5, PT, R16, UR7, !P0 ;  /* 0x0000000710007c0c */ /* 0x004fe4000c7a1270 */
[----:B------:R-:W2:Y:S04]  /*b690*/  LDL.LU R16, [R1+0x1a8] ;  /* 0x0001a80001107983 */ /* 0x000ea80000300800 */
[----:B------:R-:W4:Y:S04]  /*b6a0*/  LDL.LU R20, [R1+0x1a4] ;  /* 0x0001a40001147983 */ /* 0x000f280000300800 */
[----:B------:R-:W4:Y:S01]  /*b6b0*/  LDL.LU R18, [R1+0x1a0] ;  /* 0x0001a00001127983 */ /* 0x000f220000300800 */
[----:B------:R-:W-:Y:S01]  /*b6c0*/  PRMT R13, R30, 0x7632, R13 ;  /* 0x000076321e0d7816 */ /* 0x000fe2000000000d */
[----:B-1----:R-:W-:-:S04]  /*b6d0*/  IMAD R11, R33, 0x8, R15 ;  /* 0x00000008210b7824 */ /* 0x002fc800078e020f */
[----:B------:R0:W-:Y:S01]  /*b6e0*/  @P4 STG.E.U16 desc[UR14][R8.64], R13 ;  /* 0x0000000d08004986 */ /* 0x0001e2000c10150e */
[----:B------:R-:W-:-:S03]  /*b6f0*/  LEA R12, P4, R15, R0, 0x1 ;  /* 0x000000000f0c7211 */ /* 0x000fc600078808ff */
[----:B------:R1:W-:Y:S01]  /*b700*/  @P3 STG.E.U16 desc[UR14][R2.64], R31 ;  /* 0x0000001f02003986 */ /* 0x0003e2000c10150e */
[----:B------:R-:W-:Y:S02]  /*b710*/  LEA R10, P3, R11, R0, 0x1 ;  /* 0x000000000b0a7211 */ /* 0x000fe400078608ff */
[----:B0-----:R-:W-:Y:S02]  /*b720*/  PRMT R9, R31, 0x7632, R9 ;  /* 0x000076321f097816 */ /* 0x001fe40000000009 */
[----:B------:R-:W-:Y:S01]  /*b730*/  LEA.HI.X.SX32 R13, R15, R34, 0x1, P4 ;  /* 0x000000220f0d7211 */ /* 0x000fe200020f0eff */
[----:B------:R-:W-:-:S04]  /*b740*/  IMAD R15, R33, 0x8, R11 ;  /* 0x00000008210f7824 */ /* 0x000fc800078e020b */
[----:B------:R0:W-:Y:S01]  /*b750*/  @P6 STG.E.U16 desc[UR14][R12.64], R9 ;  /* 0x000000090c006986 */ /* 0x0001e2000c10150e */
[----:B------:R-:W-:Y:S01]  /*b760*/  LEA R8, P6, R15, R0, 0x1 ;  /* 0x000000000f087211 */ /* 0x000fe200078c08ff */
[----:B------:R-:W-:Y:S01]  /*b770*/  IMAD R17, R33, 0x8, R15 ;  /* 0x0000000821117824 */ /* 0x000fe200078e020f */
[-C--:B------:R-:W-:Y:S02]  /*b780*/  LEA.HI.X.SX32 R11, R11, R34.reuse, 0x1, P3 ;  /* 0x000000220b0b7211 */ /* 0x080fe400018f0eff */
[----:B-1----:R-:W-:Y:S02]  /*b790*/  PRMT R3, R4, 0x7632, R3 ;  /* 0x0000763204037816 */ /* 0x002fe40000000003 */
[----:B------:R-:W-:Y:S02]  /*b7a0*/  ISETP.LT.AND P4, PT, R19, UR7, !P0 ;  /* 0x0000000713007c0c */ /* 0x000fe4000c781270 */
[----:B0-----:R-:W-:Y:S01]  /*b7b0*/  LEA.HI.X.SX32 R9, R15, R34, 0x1, P6 ;  /* 0x000000220f097211 */ /* 0x001fe200030f0eff */
[C---:B------:R-:W-:Y:S01]  /*b7c0*/  IMAD R15, R33.reuse, 0x8, R17 ;  /* 0x00000008210f7824 */ /* 0x040fe200078e0211 */
[----:B------:R-:W-:Y:S03]  /*b7d0*/  @P2 STG.E.U16 desc[UR14][R10.64], R4 ;  /* 0x000000040a002986 */ /* 0x000fe6000c10150e */
[----:B------:R-:W-:Y:S01]  /*b7e0*/  IMAD R19, R33, 0x8, R15 ;  /* 0x0000000821137824 */ /* 0x000fe200078e020f */
[----:B------:R0:W-:Y:S01]  /*b7f0*/  @P1 STG.E.U16 desc[UR14][R8.64], R3 ;  /* 0x0000000308001986 */ /* 0x0001e2000c10150e */
[----:B------:R-:W-:-:S02]  /*b800*/  LEA R2, P1, R17, R0, 0x1 ;  /* 0x0000000011027211 */ /* 0x000fc400078208ff */
[----:B------:R-:W-:Y:S01]  /*b810*/  IMAD R21, R33, 0x8, R19 ;  /* 0x0000000821157824 */ /* 0x000fe200078e0213 */
[----:B------:R-:W-:Y:S02]  /*b820*/  LEA R12, P2, R15, R0, 0x1 ;  /* 0x000000000f0c7211 */ /* 0x000fe400078408ff */
[----:B0-----:R-:W-:Y:S01]  /*b830*/  LEA.HI.X.SX32 R3, R17, R34, 0x1, P1 ;  /* 0x0000002211037211 */ /* 0x001fe200008f0eff */
[----:B------:R-:W-:Y:S01]  /*b840*/  IMAD R17, R33, 0x8, R21 ;  /* 0x0000000821117824 */ /* 0x000fe200078e0215 */
[----:B---3--:R-:W-:Y:S02]  /*b850*/  ISETP.LT.AND P3, PT, R14, UR7, !P0 ;  /* 0x000000070e007c0c */ /* 0x008fe4000c761270 */
[-C--:B------:R-:W-:Y:S02]  /*b860*/  LEA R14, P6, R19, R0.reuse, 0x1 ;  /* 0x00000000130e7211 */ /* 0x080fe400078c08ff */
[----:B------:R-:W-:Y:S02]  /*b870*/  LEA R8, P1, R17, R0, 0x1 ;  /* 0x0000000011087211 */ /* 0x000fe400078208ff */
[-C--:B------:R-:W-:Y:S01]  /*b880*/  LEA.HI.X.SX32 R13, R15, R34.reuse, 0x1, P2 ;  /* 0x000000220f0d7211 */ /* 0x080fe200010f0eff */
[----:B------:R-:W-:Y:S01]  /*b890*/  IMAD R33, R33, 0x8, R17 ;  /* 0x0000000821217824 */ /* 0x000fe200078e0211 */
[----:B------:R-:W-:-:S02]  /*b8a0*/  LEA.HI.X.SX32 R15, R19, R34, 0x1, P6 ;  /* 0x00000022130f7211 */ /* 0x000fc400030f0eff */
[----:B------:R-:W-:Y:S02]  /*b8b0*/  LEA R10, P6, R21, R0, 0x1 ;  /* 0x00000000150a7211 */ /* 0x000fe400078c08ff */
[-C--:B------:R-:W-:Y:S02]  /*b8c0*/  LEA.HI.X.SX32 R9, R17, R34.reuse, 0x1, P1 ;  /* 0x0000002211097211 */ /* 0x080fe400008f0eff */
[----:B------:R-:W-:Y:S01]  /*b8d0*/  LEA.HI.X.SX32 R11, R21, R34, 0x1, P6 ;  /* 0x00000022150b7211 */ /* 0x000fe200030f0eff */
[----:B------:R0:W-:Y:S02]  /*b8e0*/  @P5 STG.E.U16 desc[UR14][R2.64], R5 ;  /* 0x0000000502005986 */ /* 0x0001e4000c10150e */
[----:B0-----:R-:W-:Y:S02]  /*b8f0*/  PRMT R3, R6, 0x7632, R3 ;  /* 0x0000763206037816 */ /* 0x001fe40000000003 */
[----:B--2---:R-:W-:Y:S02]  /*b900*/  ISETP.LT.AND P2, PT, R16, UR7, !P0 ;  /* 0x0000000710007c0c */ /* 0x004fe4000c741270 */
[----:B----4-:R-:W-:-:S02]  /*b910*/  ISETP.LT.AND P1, PT, R20, UR7, !P0 ;  /* 0x0000000714007c0c */ /* 0x010fc4000c721270 */
[----:B------:R-:W-:Y:S02]  /*b920*/  ISETP.LT.AND P0, PT, R18, UR7, !P0 ;  /* 0x0000000712007c0c */ /* 0x000fe4000c701270 */
[----:B------:R-:W-:Y:S02]  /*b930*/  LEA R16, P6, R33, R0, 0x1 ;  /* 0x0000000021107211 */ /* 0x000fe400078c08ff */
[----:B------:R-:W-:-:S05]  /*b940*/  PRMT R0, R5, 0x7632, R0 ;  /* 0x0000763205007816 */ /* 0x000fca0000000000 */
[----:B------:R0:W-:Y:S04]  /*b950*/  @P4 STG.E.U16 desc[UR14][R12.64], R0 ;  /* 0x000000000c004986 */ /* 0x0001e8000c10150e */
[----:B------:R0:W-:Y:S04]  /*b960*/  @P3 STG.E.U16 desc[UR14][R14.64], R6 ;  /* 0x000000060e003986 */ /* 0x0001e8000c10150e */
[----:B------:R0:W-:Y:S01]  /*b970*/  @P2 STG.E.U16 desc[UR14][R10.64], R3 ;  /* 0x000000030a002986 */ /* 0x0001e2000c10150e */
[----:B------:R-:W-:-:S03]  /*b980*/  LEA.HI.X.SX32 R17, R33, R34, 0x1, P6 ;  /* 0x0000002221117211 */ /* 0x000fc600030f0eff */
[----:B------:R0:W-:Y:S01]  /*b990*/  @P1 STG.E.U16 desc[UR14][R8.64], R7 ;  /* 0x0000000708001986 */ /* 0x0001e2000c10150e */
[----:B------:R-:W-:Y:S05]  /*b9a0*/  @!P0 EXIT ;  /* 0x000000000000894d */ /* 0x000fea0003800000 */
[----:B0-----:R-:W-:-:S05]  /*b9b0*/  PRMT R8, R7, 0x7632, R8 ;  /* 0x0000763207087816 */ /* 0x001fca0000000008 */
[----:B------:R-:W-:Y:S01]  /*b9c0*/  STG.E.U16 desc[UR14][R16.64], R8 ;  /* 0x0000000810007986 */ /* 0x000fe2000c10150e */
[----:B------:R-:W-:Y:S05]  /*b9d0*/  EXIT ;  /* 0x000000000000794d */ /* 0x000fea0003800000 */
.L_x_2:
[----:B------:R-:W-:-:S00]  /*b9e0*/  BRA `(.L_x_2) ;  /* 0xfffffffc00fc7947 */ /* 0x000fc0000383ffff */
[----:B------:R-:W-:-:S00]  /*b9f0*/  NOP ;  /* 0x0000000000007918 */ /* 0x000fc00000000000 */
        /* <DEDUP_REMOVED lines=8> */
.L_x_3:


//--------------------- .nv.shared.matmul_kernel  --------------------------
	.section	.nv.shared.matmul_kernel,"aw",@nobits
	.sectionflags	@""
	.align	16
	.zero		1024


//--------------------- .nv.shared.reserved.0     --------------------------
	.section	.nv.shared.reserved.0,"aw",@nobits
	.weak		__nv_reservedSMEM_offset_0_alias
	.size		__nv_reservedSMEM_offset_0_alias, 0, 0
	.other		__nv_reservedSMEM_offset_0_alias,@"STO_CUDA_RESERVED_SHARED STV_DEFAULT"
__nv_reservedSMEM_offset_0_alias:
	.zero		0


//--------------------- .nv.constant0.matmul_kernel --------------------------
	.section	.nv.constant0.matmul_kernel,"a",@progbits
	.sectionflags	@""
	.align	4
.nv.constant0.matmul_kernel:
	.zero		608


//--------------------- SYMBOLS --------------------------

	.type		.nv.reservedSmem.offset0,@object
	.size		.nv.reservedSmem.offset0,0x4
